// auto-generated by cutlass_sweep.gemm — config: {"arch": "sm_90", "cluster_m": 2, "cluster_n": 1, "dtype": "bf16", "dtype_b": "bf16", "layout": "nt", "stages": 0, "tile_k": 64, "tile_m": 384, "tile_n": 8}
#include "cutlass/cutlass.h"
#include "cutlass/gemm/collective/collective_builder.hpp"
#include "cutlass/gemm/device/gemm_universal_adapter.h"
#include "cutlass/gemm/kernel/gemm_universal.hpp"
#include "cutlass/epilogue/collective/collective_builder.hpp"

using ElemA = cutlass::bfloat16_t;
using ElemB = cutlass::bfloat16_t;
using ElemCD = cutlass::bfloat16_t;
using Acc  = float;
using TileShape    = cute::Shape<cute::_384, cute::_8, cute::_64>;
using ClusterShape = cute::Shape<cute::_2, cute::_1, cute::_1>;

using CollectiveEpilogue = typename cutlass::epilogue::collective::CollectiveBuilder<
    cutlass::arch::Sm90, cutlass::arch::OpClassTensorOp,
    TileShape, ClusterShape,
    cutlass::epilogue::collective::EpilogueTileAuto,
    Acc, Acc,
    ElemCD, cutlass::layout::RowMajor, 128 / cutlass::sizeof_bits<ElemCD>::value,
    ElemCD, cutlass::layout::RowMajor, 128 / cutlass::sizeof_bits<ElemCD>::value,
    cutlass::epilogue::collective::EpilogueScheduleAuto
  >::CollectiveOp;

using CollectiveMainloop = typename cutlass::gemm::collective::CollectiveBuilder<
    cutlass::arch::Sm90, cutlass::arch::OpClassTensorOp,
    ElemA, cutlass::layout::RowMajor, 128 / cutlass::sizeof_bits<ElemA>::value,
    ElemB, cutlass::layout::ColumnMajor, 128 / cutlass::sizeof_bits<ElemB>::value,
    Acc,
    TileShape, ClusterShape,
    cutlass::gemm::collective::StageCountAutoCarveout<static_cast<int>(sizeof(typename CollectiveEpilogue::SharedStorage))>,
    cutlass::gemm::collective::KernelScheduleAuto
  >::CollectiveOp;

using GemmKernel = cutlass::gemm::kernel::GemmUniversal<
    cute::Shape<int,int,int,int>,
    CollectiveMainloop,
    CollectiveEpilogue
>;
using Gemm = cutlass::gemm::device::GemmUniversalAdapter<GemmKernel>;

// Force the device kernel symbol into the cubin without needing a host main.
auto* _anchor = &cutlass::device_kernel<GemmKernel>;


// ===== COMPILED SASS (sm_90a) =====

	.target	sm_90a

	.elftype	@"ET_EXEC"


//--------------------- .note.nv.tkinfo           --------------------------
	.section	.note.nv.tkinfo,"",@"SHT_NOTE"
	.sectionflags	@"SHF_NOTE_NV_TKINFO"
	.tkinfo
        /*0018*/ 	.word	0x00000002
        /*0030*/ 	.string	""
        /*0030*/ 	.string	"ptxas"
        /*0030*/ 	.string	"Cuda compilation tools, release 13.0, V13.0.88"
        /*0030*/ 	.string	"Build cuda_13.0.r13.0/compiler.36424714_0"
        /*0030*/ 	.string	"-arch sm_90a -m 64 "



//--------------------- .note.nv.cuinfo           --------------------------
	.section	.note.nv.cuinfo,"",@"SHT_NOTE"
	.sectionflags	@"SHF_NOTE_NV_CUINFO"
        /*0018*/ 	.short	0x0002
        /*001a*/ 	.short	0x005a
        /*001c*/ 	.short	0x0082
	.zero		2


//--------------------- .nv.info                  --------------------------
	.section	.nv.info,"",@"SHT_CUDA_INFO"
	.align	4


	//----- nvinfo : EIATTR_REGCOUNT
	.align		4
        /*0000*/ 	.byte	0x04, 0x2f
        /*0002*/ 	.short	(.L_15 - .L_14)
	.align		4
.L_14:
        /*0004*/ 	.word	index@(_ZN7cutlass13device_kernelINS_4gemm6kernel13GemmUniversalIN4cute5tupleIJiiiiEEENS1_10collective13CollectiveMmaINS1_34MainloopSm90TmaGmmaWarpSpecializedILi4ENS5_IJNS4_1CILi2EEENSA_ILi1EEESC_EEENS1_35KernelTmaWarpSpecializedCooperativeEEENS5_IJNSA_ILi384EEENSA_ILi8EEENSA_ILi64EEEEEENS_10bfloat16_tENS5_IJlSC_lEEESK_SL_NS4_8TiledMMAINS4_8MMA_AtomIJNS4_4SM904GMMA26MMA_64x8x16_F32BF16BF16_SSILNSP_5MajorE0ELSR_0ELNSP_7ScaleInE1ELSS_1EEEEEENS4_6LayoutISD_NS5_IJSC_NSA_ILi0EEESW_EEEEENS5_IJNS4_10UnderscoreESZ_SZ_EEEEENS4_13SM90_TMA_LOADENS4_14ComposedLayoutINS4_7SwizzleILi3ELi4ELi3EEENS4_18smem_ptr_flag_bitsILi16EEENSV_INS5_IJSH_SI_EEENS5_IJSI_SC_EEEEEEEvNS4_8identityENS4_23SM90_TMA_LOAD_MULTICASTES1B_vS1C_EENS_8epilogue10collective6detail29Sm90TmaWarpSpecializedAdapterINS1G_15DefaultEpilogueISK_SL_SL_NS1F_6thread17LinearCombinationISK_Li1EffLNS1K_9ScaleType4KindE0ELNS_15FloatRoundStyleE2ESK_EENS1_15EpilogueDefaultEEEEEvvEEEEvNT_6ParamsE)
        /*0008*/ 	.word	0x000000a8


	//----- nvinfo : EIATTR_FRAME_SIZE
	.align		4
.L_15:
        /*000c*/ 	.byte	0x04, 0x11
        /*000e*/ 	.short	(.L_17 - .L_16)
	.align		4
.L_16:
        /*0010*/ 	.word	index@(_ZN7cutlass13device_kernelINS_4gemm6kernel13GemmUniversalIN4cute5tupleIJiiiiEEENS1_10collective13CollectiveMmaINS1_34MainloopSm90TmaGmmaWarpSpecializedILi4ENS5_IJNS4_1CILi2EEENSA_ILi1EEESC_EEENS1_35KernelTmaWarpSpecializedCooperativeEEENS5_IJNSA_ILi384EEENSA_ILi8EEENSA_ILi64EEEEEENS_10bfloat16_tENS5_IJlSC_lEEESK_SL_NS4_8TiledMMAINS4_8MMA_AtomIJNS4_4SM904GMMA26MMA_64x8x16_F32BF16BF16_SSILNSP_5MajorE0ELSR_0ELNSP_7ScaleInE1ELSS_1EEEEEENS4_6LayoutISD_NS5_IJSC_NSA_ILi0EEESW_EEEEENS5_IJNS4_10UnderscoreESZ_SZ_EEEEENS4_13SM90_TMA_LOADENS4_14ComposedLayoutINS4_7SwizzleILi3ELi4ELi3EEENS4_18smem_ptr_flag_bitsILi16EEENSV_INS5_IJSH_SI_EEENS5_IJSI_SC_EEEEEEEvNS4_8identityENS4_23SM90_TMA_LOAD_MULTICASTES1B_vS1C_EENS_8epilogue10collective6detail29Sm90TmaWarpSpecializedAdapterINS1G_15DefaultEpilogueISK_SL_SL_NS1F_6thread17LinearCombinationISK_Li1EffLNS1K_9ScaleType4KindE0ELNS_15FloatRoundStyleE2ESK_EENS1_15EpilogueDefaultEEEEEvvEEEEvNT_6ParamsE)
        /*0014*/ 	.word	0x00000000


	//----- nvinfo : EIATTR_MIN_STACK_SIZE
	.align		4
.L_17:
        /*0018*/ 	.byte	0x04, 0x12
        /*001a*/ 	.short	(.L_19 - .L_18)
	.align		4
.L_18:
        /*001c*/ 	.word	index@(_ZN7cutlass13device_kernelINS_4gemm6kernel13GemmUniversalIN4cute5tupleIJiiiiEEENS1_10collective13CollectiveMmaINS1_34MainloopSm90TmaGmmaWarpSpecializedILi4ENS5_IJNS4_1CILi2EEENSA_ILi1EEESC_EEENS1_35KernelTmaWarpSpecializedCooperativeEEENS5_IJNSA_ILi384EEENSA_ILi8EEENSA_ILi64EEEEEENS_10bfloat16_tENS5_IJlSC_lEEESK_SL_NS4_8TiledMMAINS4_8MMA_AtomIJNS4_4SM904GMMA26MMA_64x8x16_F32BF16BF16_SSILNSP_5MajorE0ELSR_0ELNSP_7ScaleInE1ELSS_1EEEEEENS4_6LayoutISD_NS5_IJSC_NSA_ILi0EEESW_EEEEENS5_IJNS4_10UnderscoreESZ_SZ_EEEEENS4_13SM90_TMA_LOADENS4_14ComposedLayoutINS4_7SwizzleILi3ELi4ELi3EEENS4_18smem_ptr_flag_bitsILi16EEENSV_INS5_IJSH_SI_EEENS5_IJSI_SC_EEEEEEEvNS4_8identityENS4_23SM90_TMA_LOAD_MULTICASTES1B_vS1C_EENS_8epilogue10collective6detail29Sm90TmaWarpSpecializedAdapterINS1G_15DefaultEpilogueISK_SL_SL_NS1F_6thread17LinearCombinationISK_Li1EffLNS1K_9ScaleType4KindE0ELNS_15FloatRoundStyleE2ESK_EENS1_15EpilogueDefaultEEEEEvvEEEEvNT_6ParamsE)
        /*0020*/ 	.word	0x00000000
.L_19:


//--------------------- .nv.compat                --------------------------
	.section	.nv.compat,"",@"SHT_CUDA_COMPAT_INFO"
	.align	4
        /*0000*/ 	.byte	0x02, 0x09, 0x01, 0x00, 0x02, 0x02, 0x04, 0x00, 0x02, 0x05, 0x05, 0x00, 0x03, 0x07, 0x01, 0x01
        /*0010*/ 	.byte	0x02, 0x03, 0x01, 0x00, 0x02, 0x06, 0x01, 0x00, 0x04, 0x0b, 0x08, 0x00, 0x00, 0x00, 0x00, 0x00
        /*0020*/ 	.byte	0x00, 0x00, 0x00, 0x00


//--------------------- .nv.info._ZN7cutlass13device_kernelINS_4gemm6kernel13GemmUniversalIN4cute5tupleIJiiiiEEENS1_10collective13CollectiveMmaINS1_34MainloopSm90TmaGmmaWarpSpecializedILi4ENS5_IJNS4_1CILi2EEENSA_ILi1EEESC_EEENS1_35KernelTmaWarpSpecializedCooperativeEEENS5_IJNSA_ILi384EEENSA_ILi8EEENSA_ILi64EEEEEENS_10bfloat16_tENS5_IJlSC_lEEESK_SL_NS4_8TiledMMAINS4_8MMA_AtomIJNS4_4SM904GMMA26MMA_64x8x16_F32BF16BF16_SSILNSP_5MajorE0ELSR_0ELNSP_7ScaleInE1ELSS_1EEEEEENS4_6LayoutISD_NS5_IJSC_NSA_ILi0EEESW_EEEEENS5_IJNS4_10UnderscoreESZ_SZ_EEEEENS4_13SM90_TMA_LOADENS4_14ComposedLayoutINS4_7SwizzleILi3ELi4ELi3EEENS4_18smem_ptr_flag_bitsILi16EEENSV_INS5_IJSH_SI_EEENS5_IJSI_SC_EEEEEEEvNS4_8identityENS4_23SM90_TMA_LOAD_MULTICASTES1B_vS1C_EENS_8epilogue10collective6detail29Sm90TmaWarpSpecializedAdapterINS1G_15DefaultEpilogueISK_SL_SL_NS1F_6thread17LinearCombinationISK_Li1EffLNS1K_9ScaleType4KindE0ELNS_15FloatRoundStyleE2ESK_EENS1_15EpilogueDefaultEEEEEvvEEEEvNT_6ParamsE --------------------------
	.section	.nv.info._ZN7cutlass13device_kernelINS_4gemm6kernel13GemmUniversalIN4cute5tupleIJiiiiEEENS1_10collective13CollectiveMmaINS1_34MainloopSm90TmaGmmaWarpSpecializedILi4ENS5_IJNS4_1CILi2EEENSA_ILi1EEESC_EEENS1_35KernelTmaWarpSpecializedCooperativeEEENS5_IJNSA_ILi384EEENSA_ILi8EEENSA_ILi64EEEEEENS_10bfloat16_tENS5_IJlSC_lEEESK_SL_NS4_8TiledMMAINS4_8MMA_AtomIJNS4_4SM904GMMA26MMA_64x8x16_F32BF16BF16_SSILNSP_5MajorE0ELSR_0ELNSP_7ScaleInE1ELSS_1EEEEEENS4_6LayoutISD_NS5_IJSC_NSA_ILi0EEESW_EEEEENS5_IJNS4_10UnderscoreESZ_SZ_EEEEENS4_13SM90_TMA_LOADENS4_14ComposedLayoutINS4_7SwizzleILi3ELi4ELi3EEENS4_18smem_ptr_flag_bitsILi16EEENSV_INS5_IJSH_SI_EEENS5_IJSI_SC_EEEEEEEvNS4_8identityENS4_23SM90_TMA_LOAD_MULTICASTES1B_vS1C_EENS_8epilogue10collective6detail29Sm90TmaWarpSpecializedAdapterINS1G_15DefaultEpilogueISK_SL_SL_NS1F_6thread17LinearCombinationISK_Li1EffLNS1K_9ScaleType4KindE0ELNS_15FloatRoundStyleE2ESK_EENS1_15EpilogueDefaultEEEEEvvEEEEvNT_6ParamsE,"",@"SHT_CUDA_INFO"
	.sectionflags	@""
	.align	4


	//----- nvinfo : EIATTR_CUDA_API_VERSION
	.align		4
        /*0000*/ 	.byte	0x04, 0x37
        /*0002*/ 	.short	(.L_21 - .L_20)
.L_20:
        /*0004*/ 	.word	0x00000082


	//----- nvinfo : EIATTR_KPARAM_INFO
	.align		4
.L_21:
        /*0008*/ 	.byte	0x04, 0x17
        /*000a*/ 	.short	(.L_23 - .L_22)
.L_22:
        /*000c*/ 	.word	0x00000000
        /*0010*/ 	.short	0x0000
        /*0012*/ 	.short	0x0070
        /*0014*/ 	.byte	0x00, 0xf0, 0x01, 0x10


	//----- nvinfo : EIATTR_SPARSE_MMA_MASK
	.align		4
.L_23:
        /*0018*/ 	.byte	0x03, 0x50
        /*001a*/ 	.short	0x0000


	//----- nvinfo : EIATTR_MAXREG_COUNT
	.align		4
        /*001c*/ 	.byte	0x03, 0x1b
        /*001e*/ 	.short	0x00a8


	//----- nvinfo : EIATTR_NUM_BARRIERS
	.align		4
        /*0020*/ 	.byte	0x02, 0x4c
        /*0022*/ 	.byte	0x01
	.zero		1


	//----- nvinfo : EIATTR_EXTERNS
	.align		4
        /*0024*/ 	.byte	0x04, 0x0f
        /*0026*/ 	.short	(.L_25 - .L_24)


	//   ....[0]....
	.align		4
.L_24:
        /*0028*/ 	.word	index@(__assertfail)


	//----- nvinfo : EIATTR_MERCURY_ISA_VERSION
	.align		4
.L_25:
        /*002c*/ 	.byte	0x03, 0x5f
        /*002e*/ 	.short	0x0101


	//----- nvinfo : EIATTR_INT_WARP_WIDE_INSTR_OFFSETS
	.align		4
        /*0030*/ 	.byte	0x04, 0x31
        /*0032*/ 	.short	(.L_27 - .L_26)


	//   ....[0]....
.L_26:
        /*0034*/ 	.word	0x00000480


	//   ....[1]....
        /*0038*/ 	.word	0x000004a0


	//   ....[2]....
        /*003c*/ 	.word	0x00000640


	//   ....[3]....
        /*0040*/ 	.word	0x000022c0


	//----- nvinfo : EIATTR_COOP_GROUP_MASK_REGIDS
	.align		4
.L_27:
        /*0044*/ 	.byte	0x04, 0x29
        /*0046*/ 	.short	(.L_29 - .L_28)


	//   ....[0]....
.L_28:
        /*0048*/ 	.word	0xffffffff


	//   ....[1]....
        /*004c*/ 	.word	0xffffffff


	//   ....[2]....
        /*0050*/ 	.word	0xffffffff


	//   ....[3]....
        /*0054*/ 	.word	0xffffffff


	//   ....[4]....
        /*0058*/ 	.word	0xffffffff


	//   ....[5]....
        /*005c*/ 	.word	0xffffffff


	//----- nvinfo : EIATTR_COOP_GROUP_INSTR_OFFSETS
	.align		4
.L_29:
        /*0060*/ 	.byte	0x04, 0x28
        /*0062*/ 	.short	(.L_31 - .L_30)


	//   ....[0]....
.L_30:
        /*0064*/ 	.word	0x00000060


	//   ....[1]....
        /*0068*/ 	.word	0x00000070


	//   ....[2]....
        /*006c*/ 	.word	0x00000130


	//   ....[3]....
        /*0070*/ 	.word	0x000002d0


	//   ....[4]....
        /*0074*/ 	.word	0x000007f0


	//   ....[5]....
        /*0078*/ 	.word	0x00001230


	//----- nvinfo : EIATTR_REG_RECONFIG
	.align		4
.L_31:
        /*007c*/ 	.byte	0x01, 0x54
	.zero		2


	//----- nvinfo : EIATTR_SYSCALL_OFFSETS
	.align		4
        /*0080*/ 	.byte	0x04, 0x46
        /*0082*/ 	.short	(.L_33 - .L_32)


	//   ....[0]....
.L_32:
        /*0084*/ 	.word	0x00001400


	//----- nvinfo : EIATTR_MBARRIER_INSTR_OFFSETS
	.align		4
.L_33:
        /*0088*/ 	.byte	0x04, 0x39
        /*008a*/ 	.short	(.L_35 - .L_34)


	//   ....[0]....
.L_34:
        /*008c*/ 	.word	0x00000230
        /*0090*/ 	.word	0x000000ff
        /*0094*/ 	.word	0x00000000
        /*0098*/ 	.short	0x0100
        /*009a*/ 	.byte	0x08
	.zero		1


	//   ....[1]....
        /*009c*/ 	.word	0x00000240
        /*00a0*/ 	.word	0x000000ff
        /*00a4*/ 	.word	0x00000020
        /*00a8*/ 	.short	0x0100
        /*00aa*/ 	.byte	0x08
	.zero		1


	//   ....[2]....
        /*00ac*/ 	.word	0x00000250
        /*00b0*/ 	.word	0x000000ff
        /*00b4*/ 	.word	0x00000008
        /*00b8*/ 	.short	0x0100
        /*00ba*/ 	.byte	0x08
	.zero		1


	//   ....[3]....
        /*00bc*/ 	.word	0x00000260
        /*00c0*/ 	.word	0x000000ff
        /*00c4*/ 	.word	0x00000028
        /*00c8*/ 	.short	0x0100
        /*00ca*/ 	.byte	0x08
	.zero		1


	//   ....[4]....
        /*00cc*/ 	.word	0x00000270
        /*00d0*/ 	.word	0x000000ff
        /*00d4*/ 	.word	0x00000010
        /*00d8*/ 	.short	0x0100
        /*00da*/ 	.byte	0x08
	.zero		1


	//   ....[5]....
        /*00dc*/ 	.word	0x00000280
        /*00e0*/ 	.word	0x000000ff
        /*00e4*/ 	.word	0x00000030
        /*00e8*/ 	.short	0x0100
        /*00ea*/ 	.byte	0x08
	.zero		1


	//   ....[6]....
        /*00ec*/ 	.word	0x00000290
        /*00f0*/ 	.word	0x000000ff
        /*00f4*/ 	.word	0x00000018
        /*00f8*/ 	.short	0x0100
        /*00fa*/ 	.byte	0x08
	.zero		1


	//   ....[7]....
        /*00fc*/ 	.word	0x000002a0
        /*0100*/ 	.word	0x000000ff
        /*0104*/ 	.word	0x00000038
        /*0108*/ 	.short	0x0100
        /*010a*/ 	.byte	0x08
	.zero		1


	//   ....[8]....
        /*010c*/ 	.word	0x000006d0
        /*0110*/ 	.word	0x000000ff
        /*0114*/ 	.word	0x00000050
        /*0118*/ 	.short	0x0100
        /*011a*/ 	.byte	0x06
	.zero		1


	//   ....[9]....
        /*011c*/ 	.word	0x00000770
        /*0120*/ 	.word	0x000000ff
        /*0124*/ 	.word	0x00000058
        /*0128*/ 	.short	0x0100
        /*012a*/ 	.byte	0x06
	.zero		1


	//   ....[10]....
        /*012c*/ 	.word	0x000014c0
        /*0130*/ 	.word	0x00000003
        /*0134*/ 	.word	0x00000000
        /*0138*/ 	.short	0x010a
        /*013a*/ 	.byte	0x3f
	.zero		1


	//   ....[11]....
        /*013c*/ 	.word	0x00001500
        /*0140*/ 	.word	0x00000003
        /*0144*/ 	.word	0x00000000
        /*0148*/ 	.short	0x010a
        /*014a*/ 	.byte	0x3f
	.zero		1


	//   ....[12]....
        /*014c*/ 	.word	0x00001bc0
        /*0150*/ 	.word	0x00000004
        /*0154*/ 	.word	0x00000000
        /*0158*/ 	.short	0x010a
        /*015a*/ 	.byte	0x3f
	.zero		1


	//   ....[13]....
        /*015c*/ 	.word	0x00001c00
        /*0160*/ 	.word	0x00000004
        /*0164*/ 	.word	0x00000000
        /*0168*/ 	.short	0x010a
        /*016a*/ 	.byte	0x3f
	.zero		1


	//   ....[14]....
        /*016c*/ 	.word	0x00002160
        /*0170*/ 	.word	0x00000004
        /*0174*/ 	.word	0x00000000
        /*0178*/ 	.short	0x0101
        /*017a*/ 	.byte	0x3f
	.zero		1


	//   ....[15]....
        /*017c*/ 	.word	0x00002340
        /*0180*/ 	.word	0x00000000
        /*0184*/ 	.word	0x00000000
        /*0188*/ 	.short	0x0101
        /*018a*/ 	.byte	0x3f
	.zero		1


	//   ....[16]....
        /*018c*/ 	.word	0x000047a0
        /*0190*/ 	.word	0x0000000f
        /*0194*/ 	.word	0x00000020
        /*0198*/ 	.short	0x010a
        /*019a*/ 	.byte	0x3f
	.zero		1


	//   ....[17]....
        /*019c*/ 	.word	0x00004b60
        /*01a0*/ 	.word	0x00000003
        /*01a4*/ 	.word	0x00000058
        /*01a8*/ 	.short	0x0101
        /*01aa*/ 	.byte	0x3f
	.zero		1


	//   ....[18]....
        /*01ac*/ 	.word	0x00005290
        /*01b0*/ 	.word	0x00000007
        /*01b4*/ 	.word	0x00000000
        /*01b8*/ 	.short	0x010a
        /*01ba*/ 	.byte	0x3f
	.zero		1


	//   ....[19]....
        /*01bc*/ 	.word	0x00005310
        /*01c0*/ 	.word	0x00000009
        /*01c4*/ 	.word	0x00000000
        /*01c8*/ 	.short	0x010a
        /*01ca*/ 	.byte	0x3f
	.zero		1


	//   ....[20]....
        /*01cc*/ 	.word	0x000053a0
        /*01d0*/ 	.word	0x00000006
        /*01d4*/ 	.word	0x00000000
        /*01d8*/ 	.short	0x010a
        /*01da*/ 	.byte	0x3f
	.zero		1


	//   ....[21]....
        /*01dc*/ 	.word	0x00005430
        /*01e0*/ 	.word	0x00000003
        /*01e4*/ 	.word	0x00000000
        /*01e8*/ 	.short	0x010a
        /*01ea*/ 	.byte	0x3f
	.zero		1


	//   ....[22]....
        /*01ec*/ 	.word	0x00005490
        /*01f0*/ 	.word	0x00000003
        /*01f4*/ 	.word	0x00000000
        /*01f8*/ 	.short	0x010a
        /*01fa*/ 	.byte	0x3f
	.zero		1


	//   ....[23]....
        /*01fc*/ 	.word	0x000054e0
        /*0200*/ 	.word	0x00000004
        /*0204*/ 	.word	0x00000000
        /*0208*/ 	.short	0x010a
        /*020a*/ 	.byte	0x3f
	.zero		1


	//   ....[24]....
        /*020c*/ 	.word	0x000055b0
        /*0210*/ 	.word	0x0000000f
        /*0214*/ 	.word	0x00000020
        /*0218*/ 	.short	0x010a
        /*021a*/ 	.byte	0x3f
	.zero		1


	//   ....[25]....
        /*021c*/ 	.word	0x00005680
        /*0220*/ 	.word	0x00000007
        /*0224*/ 	.word	0x00000000
        /*0228*/ 	.short	0x010a
        /*022a*/ 	.byte	0x3f
	.zero		1


	//   ....[26]....
        /*022c*/ 	.word	0x000056d0
        /*0230*/ 	.word	0x00000009
        /*0234*/ 	.word	0x00000000
        /*0238*/ 	.short	0x010a
        /*023a*/ 	.byte	0x3f
	.zero		1


	//   ....[27]....
        /*023c*/ 	.word	0x00005720
        /*0240*/ 	.word	0x00000006
        /*0244*/ 	.word	0x00000000
        /*0248*/ 	.short	0x010a
        /*024a*/ 	.byte	0x3f
	.zero		1


	//----- nvinfo : EIATTR_NUM_MBARRIERS
	.align		4
.L_35:
        /*024c*/ 	.byte	0x03, 0x38
        /*024e*/ 	.short	0x000a


	//----- nvinfo : EIATTR_EXIT_INSTR_OFFSETS
	.align		4
        /*0250*/ 	.byte	0x04, 0x1c
        /*0252*/ 	.short	(.L_37 - .L_36)


	//   ....[0]....
.L_36:
        /*0254*/ 	.word	0x00000950


	//   ....[1]....
        /*0258*/ 	.word	0x00001160


	//   ....[2]....
        /*025c*/ 	.word	0x00003eb0


	//   ....[3]....
        /*0260*/ 	.word	0x00004410


	//   ....[4]....
        /*0264*/ 	.word	0x00005480


	//----- nvinfo : EIATTR_MAX_THREADS
	.align		4
.L_37:
        /*0268*/ 	.byte	0x04, 0x05
        /*026a*/ 	.short	(.L_39 - .L_38)
.L_38:
        /*026c*/ 	.word	0x00000180
        /*0270*/ 	.word	0x00000001
        /*0274*/ 	.word	0x00000001


	//----- nvinfo : EIATTR_CRS_STACK_SIZE
	.align		4
.L_39:
        /*0278*/ 	.byte	0x04, 0x1e
        /*027a*/ 	.short	(.L_41 - .L_40)
.L_40:
        /*027c*/ 	.word	0x00000000


	//----- nvinfo : EIATTR_CBANK_PARAM_SIZE
	.align		4
.L_41:
        /*0280*/ 	.byte	0x03, 0x19
        /*0282*/ 	.short	0x0470


	//----- nvinfo : EIATTR_PARAM_CBANK
	.align		4
        /*0284*/ 	.byte	0x04, 0x0a
        /*0286*/ 	.short	(.L_43 - .L_42)
	.align		4
.L_42:
        /*0288*/ 	.word	index@(.nv.constant0._ZN7cutlass13device_kernelINS_4gemm6kernel13GemmUniversalIN4cute5tupleIJiiiiEEENS1_10collective13CollectiveMmaINS1_34MainloopSm90TmaGmmaWarpSpecializedILi4ENS5_IJNS4_1CILi2EEENSA_ILi1EEESC_EEENS1_35KernelTmaWarpSpecializedCooperativeEEENS5_IJNSA_ILi384EEENSA_ILi8EEENSA_ILi64EEEEEENS_10bfloat16_tENS5_IJlSC_lEEESK_SL_NS4_8TiledMMAINS4_8MMA_AtomIJNS4_4SM904GMMA26MMA_64x8x16_F32BF16BF16_SSILNSP_5MajorE0ELSR_0ELNSP_7ScaleInE1ELSS_1EEEEEENS4_6LayoutISD_NS5_IJSC_NSA_ILi0EEESW_EEEEENS5_IJNS4_10UnderscoreESZ_SZ_EEEEENS4_13SM90_TMA_LOADENS4_14ComposedLayoutINS4_7SwizzleILi3ELi4ELi3EEENS4_18smem_ptr_flag_bitsILi16EEENSV_INS5_IJSH_SI_EEENS5_IJSI_SC_EEEEEEEvNS4_8identityENS4_23SM90_TMA_LOAD_MULTICASTES1B_vS1C_EENS_8epilogue10collective6detail29Sm90TmaWarpSpecializedAdapterINS1G_15DefaultEpilogueISK_SL_SL_NS1F_6thread17LinearCombinationISK_Li1EffLNS1K_9ScaleType4KindE0ELNS_15FloatRoundStyleE2ESK_EENS1_15EpilogueDefaultEEEEEvvEEEEvNT_6ParamsE)
        /*028c*/ 	.short	0x0210
        /*028e*/ 	.short	0x0470


	//----- nvinfo : EIATTR_SW_WAR
	.align		4
.L_43:
        /*0290*/ 	.byte	0x04, 0x36
        /*0292*/ 	.short	(.L_45 - .L_44)
.L_44:
        /*0294*/ 	.word	0x00000008
.L_45:


//--------------------- .nv.callgraph             --------------------------
	.section	.nv.callgraph,"",@"SHT_CUDA_CALLGRAPH"
	.align	4
	.sectionentsize	8
	.align		4
        /*0000*/ 	.word	0x00000000
	.align		4
        /*0004*/ 	.word	0xffffffff
	.align		4
        /*0008*/ 	.word	index@(_ZN7cutlass13device_kernelINS_4gemm6kernel13GemmUniversalIN4cute5tupleIJiiiiEEENS1_10collective13CollectiveMmaINS1_34MainloopSm90TmaGmmaWarpSpecializedILi4ENS5_IJNS4_1CILi2EEENSA_ILi1EEESC_EEENS1_35KernelTmaWarpSpecializedCooperativeEEENS5_IJNSA_ILi384EEENSA_ILi8EEENSA_ILi64EEEEEENS_10bfloat16_tENS5_IJlSC_lEEESK_SL_NS4_8TiledMMAINS4_8MMA_AtomIJNS4_4SM904GMMA26MMA_64x8x16_F32BF16BF16_SSILNSP_5MajorE0ELSR_0ELNSP_7ScaleInE1ELSS_1EEEEEENS4_6LayoutISD_NS5_IJSC_NSA_ILi0EEESW_EEEEENS5_IJNS4_10UnderscoreESZ_SZ_EEEEENS4_13SM90_TMA_LOADENS4_14ComposedLayoutINS4_7SwizzleILi3ELi4ELi3EEENS4_18smem_ptr_flag_bitsILi16EEENSV_INS5_IJSH_SI_EEENS5_IJSI_SC_EEEEEEEvNS4_8identityENS4_23SM90_TMA_LOAD_MULTICASTES1B_vS1C_EENS_8epilogue10collective6detail29Sm90TmaWarpSpecializedAdapterINS1G_15DefaultEpilogueISK_SL_SL_NS1F_6thread17LinearCombinationISK_Li1EffLNS1K_9ScaleType4KindE0ELNS_15FloatRoundStyleE2ESK_EENS1_15EpilogueDefaultEEEEEvvEEEEvNT_6ParamsE)
	.align		4
        /*000c*/ 	.word	index@(__assertfail)
	.align		4
        /*0010*/ 	.word	0x00000000
	.align		4
        /*0014*/ 	.word	0xfffffffe
	.align		4
        /*0018*/ 	.word	0x00000000
	.align		4
        /*001c*/ 	.word	0xfffffffd
	.align		4
        /*0020*/ 	.word	0x00000000
	.align		4
        /*0024*/ 	.word	0xfffffffc


//--------------------- .nv.constant4             --------------------------
	.section	.nv.constant4,"a",@progbits
	.align	8
	.align		8
.nv.constant4:
        /*0000*/ 	.dword	__assertfail
	.align		8
        /*0008*/ 	.dword	__unnamed_1
	.align		8
        /*0010*/ 	.dword	_ZN39_INTERNAL_a11786f0_4_k_cu_102a061d_74064cuda3std3__45__cpo5beginE
	.align		8
        /*0018*/ 	.dword	_ZN39_INTERNAL_a11786f0_4_k_cu_102a061d_74064cuda3std3__45__cpo3endE
	.align		8
        /*0020*/ 	.dword	_ZN39_INTERNAL_a11786f0_4_k_cu_102a061d_74064cuda3std3__45__cpo6cbeginE
	.align		8
        /*0028*/ 	.dword	_ZN39_INTERNAL_a11786f0_4_k_cu_102a061d_74064cuda3std3__45__cpo4cendE
	.align		8
        /*0030*/ 	.dword	_ZN39_INTERNAL_a11786f0_4_k_cu_102a061d_74064cuda3std3__441_GLOBAL__N__a11786f0_4_k_cu_102a061d_74066ignoreE
	.align		8
        /*0038*/ 	.dword	_ZN39_INTERNAL_a11786f0_4_k_cu_102a061d_74064cuda3std3__419piecewise_constructE
	.align		8
        /*0040*/ 	.dword	_ZN39_INTERNAL_a11786f0_4_k_cu_102a061d_74064cuda3std3__48in_placeE
	.align		8
        /*0048*/ 	.dword	_ZN39_INTERNAL_a11786f0_4_k_cu_102a061d_74064cuda3std6ranges3__45__cpo4swapE
	.align		8
        /*0050*/ 	.dword	_ZN39_INTERNAL_a11786f0_4_k_cu_102a061d_74064cuda3std6ranges3__45__cpo9iter_moveE
	.align		8
        /*0058*/ 	.dword	_ZN39_INTERNAL_a11786f0_4_k_cu_102a061d_74064cute7productE
	.align		8
        /*0060*/ 	.dword	_ZN39_INTERNAL_a11786f0_4_k_cu_102a061d_74064cute1_E
	.align		8
        /*0068*/ 	.dword	$str$22
	.align		8
        /*0070*/ 	.dword	$str$23


//--------------------- .text._ZN7cutlass13device_kernelINS_4gemm6kernel13GemmUniversalIN4cute5tupleIJiiiiEEENS1_10collective13CollectiveMmaINS1_34MainloopSm90TmaGmmaWarpSpecializedILi4ENS5_IJNS4_1CILi2EEENSA_ILi1EEESC_EEENS1_35KernelTmaWarpSpecializedCooperativeEEENS5_IJNSA_ILi384EEENSA_ILi8EEENSA_ILi64EEEEEENS_10bfloat16_tENS5_IJlSC_lEEESK_SL_NS4_8TiledMMAINS4_8MMA_AtomIJNS4_4SM904GMMA26MMA_64x8x16_F32BF16BF16_SSILNSP_5MajorE0ELSR_0ELNSP_7ScaleInE1ELSS_1EEEEEENS4_6LayoutISD_NS5_IJSC_NSA_ILi0EEESW_EEEEENS5_IJNS4_10UnderscoreESZ_SZ_EEEEENS4_13SM90_TMA_LOADENS4_14ComposedLayoutINS4_7SwizzleILi3ELi4ELi3EEENS4_18smem_ptr_flag_bitsILi16EEENSV_INS5_IJSH_SI_EEENS5_IJSI_SC_EEEEEEEvNS4_8identityENS4_23SM90_TMA_LOAD_MULTICASTES1B_vS1C_EENS_8epilogue10collective6detail29Sm90TmaWarpSpecializedAdapterINS1G_15DefaultEpilogueISK_SL_SL_NS1F_6thread17LinearCombinationISK_Li1EffLNS1K_9ScaleType4KindE0ELNS_15FloatRoundStyleE2ESK_EENS1_15EpilogueDefaultEEEEEvvEEEEvNT_6ParamsE --------------------------
	.section	.text._ZN7cutlass13device_kernelINS_4gemm6kernel13GemmUniversalIN4cute5tupleIJiiiiEEENS1_10collective13CollectiveMmaINS1_34MainloopSm90TmaGmmaWarpSpecializedILi4ENS5_IJNS4_1CILi2EEENSA_ILi1EEESC_EEENS1_35KernelTmaWarpSpecializedCooperativeEEENS5_IJNSA_ILi384EEENSA_ILi8EEENSA_ILi64EEEEEENS_10bfloat16_tENS5_IJlSC_lEEESK_SL_NS4_8TiledMMAINS4_8MMA_AtomIJNS4_4SM904GMMA26MMA_64x8x16_F32BF16BF16_SSILNSP_5MajorE0ELSR_0ELNSP_7ScaleInE1ELSS_1EEEEEENS4_6LayoutISD_NS5_IJSC_NSA_ILi0EEESW_EEEEENS5_IJNS4_10UnderscoreESZ_SZ_EEEEENS4_13SM90_TMA_LOADENS4_14ComposedLayoutINS4_7SwizzleILi3ELi4ELi3EEENS4_18smem_ptr_flag_bitsILi16EEENSV_INS5_IJSH_SI_EEENS5_IJSI_SC_EEEEEEEvNS4_8identityENS4_23SM90_TMA_LOAD_MULTICASTES1B_vS1C_EENS_8epilogue10collective6detail29Sm90TmaWarpSpecializedAdapterINS1G_15DefaultEpilogueISK_SL_SL_NS1F_6thread17LinearCombinationISK_Li1EffLNS1K_9ScaleType4KindE0ELNS_15FloatRoundStyleE2ESK_EENS1_15EpilogueDefaultEEEEEvvEEEEvNT_6ParamsE,"ax",@progbits
	.align	128
.text._ZN7cutlass13device_kernelINS_4gemm6kernel13GemmUniversalIN4cute5tupleIJiiiiEEENS1_10collective13CollectiveMmaINS1_34MainloopSm90TmaGmmaWarpSpecializedILi4ENS5_IJNS4_1CILi2EEENSA_ILi1EEESC_EEENS1_35KernelTmaWarpSpecializedCooperativeEEENS5_IJNSA_ILi384EEENSA_ILi8EEENSA_ILi64EEEEEENS_10bfloat16_tENS5_IJlSC_lEEESK_SL_NS4_8TiledMMAINS4_8MMA_AtomIJNS4_4SM904GMMA26MMA_64x8x16_F32BF16BF16_SSILNSP_5MajorE0ELSR_0ELNSP_7ScaleInE1ELSS_1EEEEEENS4_6LayoutISD_NS5_IJSC_NSA_ILi0EEESW_EEEEENS5_IJNS4_10UnderscoreESZ_SZ_EEEEENS4_13SM90_TMA_LOADENS4_14ComposedLayoutINS4_7SwizzleILi3ELi4ELi3EEENS4_18smem_ptr_flag_bitsILi16EEENSV_INS5_IJSH_SI_EEENS5_IJSI_SC_EEEEEEEvNS4_8identityENS4_23SM90_TMA_LOAD_MULTICASTES1B_vS1C_EENS_8epilogue10collective6detail29Sm90TmaWarpSpecializedAdapterINS1G_15DefaultEpilogueISK_SL_SL_NS1F_6thread17LinearCombinationISK_Li1EffLNS1K_9ScaleType4KindE0ELNS_15FloatRoundStyleE2ESK_EENS1_15EpilogueDefaultEEEEEvvEEEEvNT_6ParamsE:
        .type           _ZN7cutlass13device_kernelINS_4gemm6kernel13GemmUniversalIN4cute5tupleIJiiiiEEENS1_10collective13CollectiveMmaINS1_34MainloopSm90TmaGmmaWarpSpecializedILi4ENS5_IJNS4_1CILi2EEENSA_ILi1EEESC_EEENS1_35KernelTmaWarpSpecializedCooperativeEEENS5_IJNSA_ILi384EEENSA_ILi8EEENSA_ILi64EEEEEENS_10bfloat16_tENS5_IJlSC_lEEESK_SL_NS4_8TiledMMAINS4_8MMA_AtomIJNS4_4SM904GMMA26MMA_64x8x16_F32BF16BF16_SSILNSP_5MajorE0ELSR_0ELNSP_7ScaleInE1ELSS_1EEEEEENS4_6LayoutISD_NS5_IJSC_NSA_ILi0EEESW_EEEEENS5_IJNS4_10UnderscoreESZ_SZ_EEEEENS4_13SM90_TMA_LOADENS4_14ComposedLayoutINS4_7SwizzleILi3ELi4ELi3EEENS4_18smem_ptr_flag_bitsILi16EEENSV_INS5_IJSH_SI_EEENS5_IJSI_SC_EEEEEEEvNS4_8identityENS4_23SM90_TMA_LOAD_MULTICASTES1B_vS1C_EENS_8epilogue10collective6detail29Sm90TmaWarpSpecializedAdapterINS1G_15DefaultEpilogueISK_SL_SL_NS1F_6thread17LinearCombinationISK_Li1EffLNS1K_9ScaleType4KindE0ELNS_15FloatRoundStyleE2ESK_EENS1_15EpilogueDefaultEEEEEvvEEEEvNT_6ParamsE,@function
        .size           _ZN7cutlass13device_kernelINS_4gemm6kernel13GemmUniversalIN4cute5tupleIJiiiiEEENS1_10collective13CollectiveMmaINS1_34MainloopSm90TmaGmmaWarpSpecializedILi4ENS5_IJNS4_1CILi2EEENSA_ILi1EEESC_EEENS1_35KernelTmaWarpSpecializedCooperativeEEENS5_IJNSA_ILi384EEENSA_ILi8EEENSA_ILi64EEEEEENS_10bfloat16_tENS5_IJlSC_lEEESK_SL_NS4_8TiledMMAINS4_8MMA_AtomIJNS4_4SM904GMMA26MMA_64x8x16_F32BF16BF16_SSILNSP_5MajorE0ELSR_0ELNSP_7ScaleInE1ELSS_1EEEEEENS4_6LayoutISD_NS5_IJSC_NSA_ILi0EEESW_EEEEENS5_IJNS4_10UnderscoreESZ_SZ_EEEEENS4_13SM90_TMA_LOADENS4_14ComposedLayoutINS4_7SwizzleILi3ELi4ELi3EEENS4_18smem_ptr_flag_bitsILi16EEENSV_INS5_IJSH_SI_EEENS5_IJSI_SC_EEEEEEEvNS4_8identityENS4_23SM90_TMA_LOAD_MULTICASTES1B_vS1C_EENS_8epilogue10collective6detail29Sm90TmaWarpSpecializedAdapterINS1G_15DefaultEpilogueISK_SL_SL_NS1F_6thread17LinearCombinationISK_Li1EffLNS1K_9ScaleType4KindE0ELNS_15FloatRoundStyleE2ESK_EENS1_15EpilogueDefaultEEEEEvvEEEEvNT_6ParamsE,(.L_x_91 - _ZN7cutlass13device_kernelINS_4gemm6kernel13GemmUniversalIN4cute5tupleIJiiiiEEENS1_10collective13CollectiveMmaINS1_34MainloopSm90TmaGmmaWarpSpecializedILi4ENS5_IJNS4_1CILi2EEENSA_ILi1EEESC_EEENS1_35KernelTmaWarpSpecializedCooperativeEEENS5_IJNSA_ILi384EEENSA_ILi8EEENSA_ILi64EEEEEENS_10bfloat16_tENS5_IJlSC_lEEESK_SL_NS4_8TiledMMAINS4_8MMA_AtomIJNS4_4SM904GMMA26MMA_64x8x16_F32BF16BF16_SSILNSP_5MajorE0ELSR_0ELNSP_7ScaleInE1ELSS_1EEEEEENS4_6LayoutISD_NS5_IJSC_NSA_ILi0EEESW_EEEEENS5_IJNS4_10UnderscoreESZ_SZ_EEEEENS4_13SM90_TMA_LOADENS4_14ComposedLayoutINS4_7SwizzleILi3ELi4ELi3EEENS4_18smem_ptr_flag_bitsILi16EEENSV_INS5_IJSH_SI_EEENS5_IJSI_SC_EEEEEEEvNS4_8identityENS4_23SM90_TMA_LOAD_MULTICASTES1B_vS1C_EENS_8epilogue10collective6detail29Sm90TmaWarpSpecializedAdapterINS1G_15DefaultEpilogueISK_SL_SL_NS1F_6thread17LinearCombinationISK_Li1EffLNS1K_9ScaleType4KindE0ELNS_15FloatRoundStyleE2ESK_EENS1_15EpilogueDefaultEEEEEvvEEEEvNT_6ParamsE)
        .other          _ZN7cutlass13device_kernelINS_4gemm6kernel13GemmUniversalIN4cute5tupleIJiiiiEEENS1_10collective13CollectiveMmaINS1_34MainloopSm90TmaGmmaWarpSpecializedILi4ENS5_IJNS4_1CILi2EEENSA_ILi1EEESC_EEENS1_35KernelTmaWarpSpecializedCooperativeEEENS5_IJNSA_ILi384EEENSA_ILi8EEENSA_ILi64EEEEEENS_10bfloat16_tENS5_IJlSC_lEEESK_SL_NS4_8TiledMMAINS4_8MMA_AtomIJNS4_4SM904GMMA26MMA_64x8x16_F32BF16BF16_SSILNSP_5MajorE0ELSR_0ELNSP_7ScaleInE1ELSS_1EEEEEENS4_6LayoutISD_NS5_IJSC_NSA_ILi0EEESW_EEEEENS5_IJNS4_10UnderscoreESZ_SZ_EEEEENS4_13SM90_TMA_LOADENS4_14ComposedLayoutINS4_7SwizzleILi3ELi4ELi3EEENS4_18smem_ptr_flag_bitsILi16EEENSV_INS5_IJSH_SI_EEENS5_IJSI_SC_EEEEEEEvNS4_8identityENS4_23SM90_TMA_LOAD_MULTICASTES1B_vS1C_EENS_8epilogue10collective6detail29Sm90TmaWarpSpecializedAdapterINS1G_15DefaultEpilogueISK_SL_SL_NS1F_6thread17LinearCombinationISK_Li1EffLNS1K_9ScaleType4KindE0ELNS_15FloatRoundStyleE2ESK_EENS1_15EpilogueDefaultEEEEEvvEEEEvNT_6ParamsE,@"STO_CUDA_ENTRY STV_DEFAULT"
_ZN7cutlass13device_kernelINS_4gemm6kernel13GemmUniversalIN4cute5tupleIJiiiiEEENS1_10collective13CollectiveMmaINS1_34MainloopSm90TmaGmmaWarpSpecializedILi4ENS5_IJNS4_1CILi2EEENSA_ILi1EEESC_EEENS1_35KernelTmaWarpSpecializedCooperativeEEENS5_IJNSA_ILi384EEENSA_ILi8EEENSA_ILi64EEEEEENS_10bfloat16_tENS5_IJlSC_lEEESK_SL_NS4_8TiledMMAINS4_8MMA_AtomIJNS4_4SM904GMMA26MMA_64x8x16_F32BF16BF16_SSILNSP_5MajorE0ELSR_0ELNSP_7ScaleInE1ELSS_1EEEEEENS4_6LayoutISD_NS5_IJSC_NSA_ILi0EEESW_EEEEENS5_IJNS4_10UnderscoreESZ_SZ_EEEEENS4_13SM90_TMA_LOADENS4_14ComposedLayoutINS4_7SwizzleILi3ELi4ELi3EEENS4_18smem_ptr_flag_bitsILi16EEENSV_INS5_IJSH_SI_EEENS5_IJSI_SC_EEEEEEEvNS4_8identityENS4_23SM90_TMA_LOAD_MULTICASTES1B_vS1C_EENS_8epilogue10collective6detail29Sm90TmaWarpSpecializedAdapterINS1G_15DefaultEpilogueISK_SL_SL_NS1F_6thread17LinearCombinationISK_Li1EffLNS1K_9ScaleType4KindE0ELNS_15FloatRoundStyleE2ESK_EENS1_15EpilogueDefaultEEEEEvvEEEEvNT_6ParamsE:
[----:B------:R-:W0:Y:S01]  /*0000*/  LDC R1, c[0x0][0x28] ;  /* 0x00000a00ff017b82 */ /* 0x000e220000000800 */
[----:B------:R-:W1:Y:S01]  /*0010*/  S2R R16, SR_TID.X ;  /* 0x0000000000107919 */ /* 0x000e620000002100 */
[----:B------:R-:W-:Y:S01]  /*0020*/  ELECT P0, URZ, PT ;  /* 0x00000000003f782f */ /* 0x000fe20003800000 */
[----:B------:R-:W-:Y:S01]  /*0030*/  BSSY B0, `(.L_x_0) ;  /* 0x000000f000007945 */ /* 0x000fe20003800000 */
[--C-:B-1----:R-:W-:Y:S02]  /*0040*/  SHF.R.U32.HI R0, RZ, 0x5, R16.reuse ;  /* 0x00000005ff007819 */ /* 0x102fe40000011610 */
[----:B------:R-:W-:-:S03]  /*0050*/  SHF.R.U32.HI R2, RZ, 0x7, R16 ;  /* 0x00000007ff027819 */ /* 0x000fc60000011610 */
[----:B------:R-:W1:Y:S04]  /*0060*/  SHFL.IDX PT, R3, R0, RZ, 0x1f ;  /* 0x00001fff00037589 */ /* 0x000e6800000e0000 */
[----:B------:R2:W3:Y:S01]  /*0070*/  SHFL.IDX PT, R6, R2, RZ, 0x1f ;  /* 0x00001fff02067589 */ /* 0x0004e200000e0000 */
[----:B-1----:R-:W-:-:S13]  /*0080*/  ISETP.NE.OR P0, PT, R3, RZ, !P0 ;  /* 0x000000ff0300720c */ /* 0x002fda0004705670 */
[----:B0-23--:R-:W-:Y:S05]  /*0090*/  @P0 BRA `(.L_x_1) ;  /* 0x0000000000200947 */ /* 0x00dfea0003800000 */
[----:B------:R-:W-:Y:S02]  /*00a0*/  ULDC.64 UR4, c[0x0][0x198] ;  /* 0x0000660000047ab9 */ /* 0x000fe40000000a00 */
[----:B------:R-:W-:Y:S02]  /*00b0*/  UIADD3 UR6, UP0, UR4, 0xf0, URZ ;  /* 0x000000f004067890 */ /* 0x000fe4000ff1e03f */
[----:B------:R-:W-:Y:S02]  /*00c0*/  UIADD3 UR4, UP1, UR4, 0x1f0, URZ ;  /* 0x000001f004047890 */ /* 0x000fe4000ff3e03f */
[----:B------:R-:W-:Y:S02]  /*00d0*/  UIADD3.X UR7, URZ, UR5, URZ, UP0, !UPT ;  /* 0x000000053f077290 */ /* 0x000fe400087fe43f */
[----:B------:R-:W-:-:S07]  /*00e0*/  UIADD3.X UR5, URZ, UR5, URZ, UP1, !UPT ;  /* 0x000000053f057290 */ /* 0x000fce0008ffe43f */
[----:B------:R0:W-:Y:S02]  /*00f0*/  UTMACCTL.PF [UR6] ;  /* 0x00000000060079b9 */ /* 0x0001e40008040000 */
[----:B------:R0:W-:Y:S02]  /*0100*/  UTMACCTL.PF [UR4] ;  /* 0x00000000040079b9 */ /* 0x0001e40008040000 */
[----:B0-----:R-:W-:Y:S01]  /*0110*/  NOP ;  /* 0x0000000000007918 */ /* 0x001fe20000000000 */
.L_x_1:
[----:B------:R-:W-:Y:S05]  /*0120*/  BSYNC B0 ;  /* 0x0000000000007941 */ /* 0x000fea0003800000 */
.L_x_0:
[----:B------:R-:W0:Y:S02]  /*0130*/  SHFL.IDX PT, R4, R0, RZ, 0x1f ;  /* 0x00001fff00047589 */ /* 0x000e2400000e0000 */
[----:B0-----:R-:W-:-:S13]  /*0140*/  ISETP.NE.AND P0, PT, R4, RZ, PT ;  /* 0x000000ff0400720c */ /* 0x001fda0003f05270 */
[----:B------:R-:W-:Y:S05]  /*0150*/  @P0 BRA `(.L_x_2) ;  /* 0x0000000000580947 */ /* 0x000fea0003800000 */
[----:B------:R-:W0:Y:S01]  /*0160*/  S2UR UR8, SR_CgaCtaId ;  /* 0x00000000000879c3 */ /* 0x000e220000008800 */
[----:B------:R-:W-:Y:S01]  /*0170*/  UMOV UR4, 0x400 ;  /* 0x0000040000047882 */ /* 0x000fe20000000000 */
[----:B------:R-:W-:Y:S01]  /*0180*/  UMOV UR5, 0x1 ;  /* 0x0000000100057882 */ /* 0x000fe20000000000 */
[----:B------:R-:W-:Y:S01]  /*0190*/  UMOV UR6, 0x4 ;  /* 0x0000000400067882 */ /* 0x000fe20000000000 */
[----:B------:R-:W-:Y:S01]  /*01a0*/  ELECT P0, URZ, PT ;  /* 0x00000000003f782f */ /* 0x000fe20003800000 */
[----:B------:R-:W-:-:S04]  /*01b0*/  UIADD3 UR6, -UR6, 0x100000, URZ ;  /* 0x0010000006067890 */ /* 0x000fc8000fffe13f */
[----:B------:R-:W-:Y:S02]  /*01c0*/  USHF.L.U32 UR7, UR6, 0xb, URZ ;  /* 0x0000000b06077899 */ /* 0x000fe4000800063f */
[----:B------:R-:W-:Y:S02]  /*01d0*/  USHF.L.U32 UR6, UR6, 0x1, URZ ;  /* 0x0000000106067899 */ /* 0x000fe4000800063f */
[----:B0-----:R-:W-:Y:S02]  /*01e0*/  ULEA UR8, UR8, UR4, 0x18 ;  /* 0x0000000408087291 */ /* 0x001fe4000f8ec03f */
[----:B------:R-:W-:-:S04]  /*01f0*/  UIADD3 UR4, -UR5, 0x100000, URZ ;  /* 0x0010000005047890 */ /* 0x000fc8000fffe13f */
[----:B------:R-:W-:Y:S02]  /*0200*/  USHF.L.U32 UR5, UR4, 0xb, URZ ;  /* 0x0000000b04057899 */ /* 0x000fe4000800063f */
[----:B------:R-:W-:Y:S01]  /*0210*/  USHF.L.U32 UR4, UR4, 0x1, URZ ;  /* 0x0000000104047899 */ /* 0x000fe2000800063f */
[----:B------:R-:W0:Y:S11]  /*0220*/  FENCE.VIEW.ASYNC.S ;  /* 0x00000000000073c6 */ /* 0x000e360000000000 */
[----:B0-----:R0:W1:Y:S01]  /*0230*/  SYNCS.EXCH.64 URZ, [UR8], UR4 ;  /* 0x00000004083f75b2 */ /* 0x0010620008000100 */
[----:B------:R0:W2:Y:S01]  /*0240*/  SYNCS.EXCH.64 URZ, [UR8+0x20], UR6 ;  /* 0x00002006083f75b2 */ /* 0x0000a20008000100 */
[----:B------:R0:W3:Y:S01]  /*0250*/  SYNCS.EXCH.64 URZ, [UR8+0x8], UR4 ;  /* 0x00000804083f75b2 */ /* 0x0000e20008000100 */
[----:B------:R0:W4:Y:S01]  /*0260*/  SYNCS.EXCH.64 URZ, [UR8+0x28], UR6 ;  /* 0x00002806083f75b2 */ /* 0x0001220008000100 */
[----:B------:R0:W0:Y:S01]  /*0270*/  SYNCS.EXCH.64 URZ, [UR8+0x10], UR4 ;  /* 0x00001004083f75b2 */ /* 0x0000220008000100 */
[----:B------:R0:W0:Y:S01]  /*0280*/  SYNCS.EXCH.64 URZ, [UR8+0x30], UR6 ;  /* 0x00003006083f75b2 */ /* 0x0000220008000100 */
[----:B------:R0:W0:Y:S01]  /*0290*/  SYNCS.EXCH.64 URZ, [UR8+0x18], UR4 ;  /* 0x00001804083f75b2 */ /* 0x0000220008000100 */
[----:B------:R0:W0:Y:S01]  /*02a0*/  SYNCS.EXCH.64 URZ, [UR8+0x38], UR6 ;  /* 0x00003806083f75b2 */ /* 0x0000220008000100 */
[----:B------:R-:W-:Y:S01]  /*02b0*/  NOP ;  /* 0x0000000000007918 */ /* 0x000fe20000000000 */
.L_x_2:
[----:B------:R-:W-:Y:S01]  /*02c0*/  SHF.R.S32.HI R5, RZ, 0x1f, R16 ;  /* 0x0000001fff057819 */ /* 0x000fe20000011410 */
[----:B------:R-:W5:Y:S01]  /*02d0*/  SHFL.IDX PT, R0, R0, RZ, 0x1f ;  /* 0x00001fff00007589 */ /* 0x000f6200000e0000 */
[----:B0-----:R-:W0:Y:S01]  /*02e0*/  S2UR UR8, SR_CTAID.X ;  /* 0x00000000000879c3 */ /* 0x001e220000002500 */
[----:B------:R-:W-:Y:S02]  /*02f0*/  ELECT P0, URZ, PT ;  /* 0x00000000003f782f */ /* 0x000fe40003800000 */
[----:B------:R-:W-:Y:S01]  /*0300*/  LEA.HI R5, R5, R16, RZ, 0x7 ;  /* 0x0000001005057211 */ /* 0x000fe200078f38ff */
[----:B------:R-:W1:Y:S01]  /*0310*/  S2R R2, SR_CTAID.Y ;  /* 0x0000000000027919 */ /* 0x000e620000002600 */
[----:B------:R-:W-:Y:S01]  /*0320*/  SHF.R.S32.HI R9, RZ, 0x1f, R4 ;  /* 0x0000001fff097819 */ /* 0x000fe20000011404 */
[----:B------:R-:W-:Y:S01]  /*0330*/  ULDC UR4, c[0x0][0x150] ;  /* 0x0000540000047ab9 */ /* 0x000fe20000000800 */
[----:B------:R-:W-:Y:S01]  /*0340*/  LOP3.LUT R5, R5, 0xffffff80, RZ, 0xc0, !PT ;  /* 0xffffff8005057812 */ /* 0x000fe200078ec0ff */
[----:B------:R-:W-:Y:S01]  /*0350*/  NOP ;  /* 0x0000000000007918 */ /* 0x000fe20000000000 */
[----:B------:R-:W-:Y:S01]  /*0360*/  LEA.HI R9, R9, R4, RZ, 0x2 ;  /* 0x0000000409097211 */ /* 0x000fe200078f10ff */
[----:B------:R-:W2:Y:S01]  /*0370*/  LDC R10, c[0x0][0x144] ;  /* 0x00005100ff0a7b82 */ /* 0x000ea20000000800 */
[----:B------:R-:W-:Y:S01]  /*0380*/  NOP ;  /* 0x0000000000007918 */ /* 0x000fe20000000000 */
[----:B------:R-:W-:Y:S01]  /*0390*/  IMAD.IADD R7, R16, 0x1, -R5 ;  /* 0x0000000110077824 */ /* 0x000fe200078e0a05 */
[----:B------:R-:W-:Y:S01]  /*03a0*/  LOP3.LUT R9, R9, 0x3ffffffc, RZ, 0xc0, !PT ;  /* 0x3ffffffc09097812 */ /* 0x000fe200078ec0ff */
[----:B------:R-:W-:Y:S01]  /*03b0*/  IMAD.MOV.U32 R28, RZ, RZ, 0x1 ;  /* 0x00000001ff1c7424 */ /* 0x000fe200078e00ff */
[----:B------:R-:W-:-:S02]  /*03c0*/  ISETP.NE.AND P3, PT, R6, RZ, PT ;  /* 0x000000ff0600720c */ /* 0x000fc40003f65270 */
[----:B------:R-:W-:Y:S01]  /*03d0*/  SHF.R.S32.HI R8, RZ, 0x1f, R7 ;  /* 0x0000001fff087819 */ /* 0x000fe20000011407 */
[----:B------:R-:W-:Y:S01]  /*03e0*/  IMAD.IADD R4, R4, 0x1, -R9 ;  /* 0x0000000104047824 */ /* 0x000fe200078e0a09 */
[----:B------:R-:W3:Y:S02]  /*03f0*/  LDC R12, c[0x0][0x140] ;  /* 0x00005000ff0c7b82 */ /* 0x000ee40000000800 */
[----:B------:R-:W-:Y:S02]  /*0400*/  LEA.HI R8, R8, R7, RZ, 0x3 ;  /* 0x0000000708087211 */ /* 0x000fe400078f18ff */
[----:B-----5:R-:W-:Y:S02]  /*0410*/  ISETP.NE.OR P0, PT, R0, RZ, !P0 ;  /* 0x000000ff0000720c */ /* 0x020fe40004705670 */
[--C-:B------:R-:W-:Y:S02]  /*0420*/  SHF.R.S32.HI R0, RZ, 0x3, R8.reuse ;  /* 0x00000003ff007819 */ /* 0x100fe40000011408 */
[----:B------:R-:W-:-:S02]  /*0430*/  SHF.R.S32.HI R5, RZ, 0x1f, R8 ;  /* 0x0000001fff057819 */ /* 0x000fc40000011408 */
[----:B0-----:R-:W-:Y:S02]  /*0440*/  I2FP.F32.U32 R8, UR8 ;  /* 0x0000000800087c45 */ /* 0x001fe40008201000 */
[----:B------:R-:W-:-:S03]  /*0450*/  LEA.HI R5, R5, R0, RZ, 0x2 ;  /* 0x0000000005057211 */ /* 0x000fc600078f10ff */
[----:B------:R-:W-:Y:S01]  /*0460*/  FMUL R8, R8, UR4 ;  /* 0x0000000408087c20 */ /* 0x000fe20008400000 */
[----:B------:R-:W-:Y:S01]  /*0470*/  LOP3.LUT R5, R5, 0xfffffffc, RZ, 0xc0, !PT ;  /* 0xfffffffc05057812 */ /* 0x000fe200078ec0ff */
[----:B------:R-:W-:Y:S01]  /*0480*/  VOTEU.ALL UP0, P0 ;  /* 0x00000000003f7886 */ /* 0x000fe20000000000 */
[----:B------:R-:W-:Y:S01]  /*0490*/  ULDC UR4, c[0x0][0x154] ;  /* 0x0000550000047ab9 */ /* 0x000fe20000000800 */
[----:B------:R-:W-:Y:S02]  /*04a0*/  VOTEU.ALL UP1, P0 ;  /* 0x00000000003f7886 */ /* 0x000fe40000020000 */
[----:B------:R-:W0:Y:S01]  /*04b0*/  F2I.U32.TRUNC.NTZ R8, R8 ;  /* 0x0000000800087305 */ /* 0x000e22000020f000 */
[----:B------:R-:W-:Y:S01]  /*04c0*/  IMAD.IADD R5, R0, 0x1, -R5 ;  /* 0x0000000100057824 */ /* 0x000fe200078e0a05 */
[----:B------:R-:W5:Y:S01]  /*04d0*/  @!UP0 S2UR UR7, SR_CgaCtaId ;  /* 0x00000000000789c3 */ /* 0x000f620000008800 */
[----:B------:R-:W-:Y:S01]  /*04e0*/  @!UP0 UMOV UR6, 0x400 ;  /* 0x0000040000068882 */ /* 0x000fe20000000000 */
[----:B---3--:R-:W-:Y:S01]  /*04f0*/  ISETP.EQ.U32.AND P2, PT, R12, 0x1, PT ;  /* 0x000000010c00780c */ /* 0x008fe20003f42070 */
[----:B------:R-:W-:Y:S01]  /*0500*/  IMAD R23, R4, 0x4, R5 ;  /* 0x0000000404177824 */ /* 0x000fe200078e0205 */
[----:B-1----:R-:W-:-:S04]  /*0510*/  I2FP.F32.U32 R4, R2 ;  /* 0x0000000200047245 */ /* 0x002fc80000201000 */
[----:B------:R-:W-:Y:S01]  /*0520*/  LEA.HI R0, R23, R23, RZ, 0x1 ;  /* 0x0000001717007211 */ /* 0x000fe200078f08ff */
[----:B------:R-:W-:Y:S01]  /*0530*/  FMUL R11, R4, UR4 ;  /* 0x00000004040b7c20 */ /* 0x000fe20008400000 */
[----:B------:R-:W1:Y:S01]  /*0540*/  LDC R5, c[0x0][0x148] ;  /* 0x00005200ff057b82 */ /* 0x000e620000000800 */
[----:B------:R-:W-:Y:S01]  /*0550*/  UMOV UR4, 0x20 ;  /* 0x0000002000047882 */ /* 0x000fe20000000000 */
[----:B0-----:R-:W-:Y:S01]  /*0560*/  IMAD.MOV R9, RZ, RZ, -R8 ;  /* 0x000000ffff097224 */ /* 0x001fe200078e0a08 */
[----:B------:R-:W-:Y:S02]  /*0570*/  LOP3.LUT R8, R0, 0xfffffffe, RZ, 0xc0, !PT ;  /* 0xfffffffe00087812 */ /* 0x000fe400078ec0ff */
[----:B------:R-:W0:Y:S01]  /*0580*/  F2I.U32.TRUNC.NTZ R11, R11 ;  /* 0x0000000b000b7305 */ /* 0x000e22000020f000 */
[----:B------:R-:W-:Y:S01]  /*0590*/  SHF.R.S32.HI R0, RZ, 0x1f, R3 ;  /* 0x0000001fff007819 */ /* 0x000fe20000011403 */
[----:B--2---:R-:W-:Y:S01]  /*05a0*/  IMAD R4, R10, R9, UR8 ;  /* 0x000000080a047e24 */ /* 0x004fe2000f8e0209 */
[----:B------:R-:W-:-:S04]  /*05b0*/  @!UP0 UIADD3 UR4, -UR4, 0x100000, URZ ;  /* 0x0010000004048890 */ /* 0x000fc8000fffe13f */
[----:B------:R-:W-:Y:S02]  /*05c0*/  @!UP0 USHF.L.U32 UR5, UR4, 0xb, URZ ;  /* 0x0000000b04058899 */ /* 0x000fe4000800063f */
[----:B------:R-:W-:Y:S01]  /*05d0*/  @!UP0 USHF.L.U32 UR4, UR4, 0x1, URZ ;  /* 0x0000000104048899 */ /* 0x000fe2000800063f */
[C---:B------:R-:W-:Y:S01]  /*05e0*/  IMAD.IADD R9, R23.reuse, 0x1, -R8 ;  /* 0x0000000117097824 */ /* 0x040fe200078e0a08 */
[----:B------:R-:W-:Y:S01]  /*05f0*/  LEA.HI R0, R0, R3, RZ, 0x2 ;  /* 0x0000000300007211 */ /* 0x000fe200078f10ff */
[----:B------:R-:W-:-:S03]  /*0600*/  IMAD.SHL.U32 R8, R23, 0x4, RZ ;  /* 0x0000000417087824 */ /* 0x000fc600078e00ff */
[----:B------:R-:W-:Y:S01]  /*0610*/  ISETP.NE.AND P4, PT, R9, R4, PT ;  /* 0x000000040900720c */ /* 0x000fe20003f85270 */
[----:B-----5:R-:W-:Y:S01]  /*0620*/  @!UP0 ULEA UR6, UR7, UR6, 0x18 ;  /* 0x0000000607068291 */ /* 0x020fe2000f8ec03f */
[----:B------:R-:W-:Y:S01]  /*0630*/  LOP3.LUT R0, R0, 0xfffffffc, RZ, 0xc0, !PT ;  /* 0xfffffffc00007812 */ /* 0x000fe200078ec0ff */
[----:B------:R-:W-:Y:S01]  /*0640*/  VOTEU.ALL UP0, P0 ;  /* 0x00000000003f7886 */ /* 0x000fe20000000000 */
[----:B------:R-:W-:Y:S01]  /*0650*/  LOP3.LUT R23, R23, 0xc, R8, 0x78, !PT ;  /* 0x0000000c17177812 */ /* 0x000fe200078e7808 */
[----:B0-----:R-:W-:Y:S01]  /*0660*/  IMAD.MOV R14, RZ, RZ, -R11 ;  /* 0x000000ffff0e7224 */ /* 0x001fe200078e0a0b */
[----:B------:R-:W-:Y:S01]  /*0670*/  LOP3.LUT P0, RZ, R7, 0x7, RZ, 0xc0, !PT ;  /* 0x0000000707ff7812 */ /* 0x000fe2000780c0ff */
[----:B------:R-:W-:Y:S02]  /*0680*/  IMAD.IADD R0, R3, 0x1, -R0 ;  /* 0x0000000103007824 */ /* 0x000fe400078e0a00 */
[----:B-1----:R-:W-:Y:S01]  /*0690*/  IMAD R9, R5, R14, R2 ;  /* 0x0000000e05097224 */ /* 0x002fe200078e0202 */
[----:B------:R-:W-:-:S03]  /*06a0*/  ISETP.LT.U32.AND P0, PT, R23, 0x2, !P0 ;  /* 0x000000021700780c */ /* 0x000fc60004701070 */
[----:B------:R-:W-:Y:S01]  /*06b0*/  @P4 LEA.HI R8, R23, R23, RZ, 0x1 ;  /* 0x0000001717084211 */ /* 0x000fe200078f08ff */
[----:B------:R-:W0:Y:S02]  /*06c0*/  FENCE.VIEW.ASYNC.S ;  /* 0x00000000000073c6 */ /* 0x000e240000000000 */
[----:B0-----:R0:W1:Y:S01]  /*06d0*/  @!UP0 SYNCS.EXCH.64 URZ, [UR6+0x50], UR4 ;  /* 0x00005004063f85b2 */ /* 0x0010620008000100 */
[C---:B------:R-:W-:Y:S02]  /*06e0*/  ISETP.NE.AND P1, PT, R0.reuse, 0x3, PT ;  /* 0x000000030000780c */ /* 0x040fe40003f25270 */
[----:B------:R-:W-:Y:S02]  /*06f0*/  @P4 SHF.R.S32.HI R8, RZ, 0x1, R8 ;  /* 0x00000001ff084819 */ /* 0x000fe40000011408 */
[----:B------:R-:W-:Y:S02]  /*0700*/  ISETP.EQ.OR P1, PT, R0, RZ, !P1 ;  /* 0x000000ff0000720c */ /* 0x000fe40004f22670 */
[----:B------:R-:W-:Y:S01]  /*0710*/  @P4 ISETP.NE.AND P5, PT, R8, R9, PT ;  /* 0x000000090800420c */ /* 0x000fe20003fa5270 */
[C---:B------:R-:W-:Y:S01]  /*0720*/  VIADD R8, R6.reuse, 0xffffffff ;  /* 0xffffffff06087836 */ /* 0x040fe20000000000 */
[----:B------:R-:W-:-:S02]  /*0730*/  ISETP.EQ.AND P1, PT, R6, RZ, P1 ;  /* 0x000000ff0600720c */ /* 0x000fc40000f22270 */
[----:B------:R-:W-:Y:S02]  /*0740*/  SEL R7, RZ, 0x1, !P0 ;  /* 0x00000001ff077807 */ /* 0x000fe40004000000 */
[----:B------:R-:W-:Y:S02]  /*0750*/  ISETP.GE.U32.AND P6, PT, R8, 0x2, PT ;  /* 0x000000020800780c */ /* 0x000fe40003fc6070 */
[----:B------:R-:W-:Y:S01]  /*0760*/  @P4 SEL R28, RZ, 0x1, P5 ;  /* 0x00000001ff1c4807 */ /* 0x000fe20002800000 */
[----:B------:R0:W2:Y:S01]  /*0770*/  @!UP1 SYNCS.EXCH.64 URZ, [UR6+0x58], UR4 ;  /* 0x00005804063f95b2 */ /* 0x0000a20008000100 */
[----:B------:R-:W-:Y:S01]  /*0780*/  SEL R17, RZ, 0x1, !P1 ;  /* 0x00000001ff117807 */ /* 0x000fe20004800000 */
[----:B------:R-:W-:Y:S01]  /*0790*/  NOP ;  /* 0x0000000000007918 */ /* 0x000fe20000000000 */
[----:B------:R-:W-:Y:S02]  /*07a0*/  LOP3.LUT R28, R28, R7, RZ, 0xc0, !PT ;  /* 0x000000071c1c7212 */ /* 0x000fe400078ec0ff */
[----:B------:R-:W-:Y:S01]  /*07b0*/  SEL R17, R17, 0x2, P6 ;  /* 0x0000000211117807 */ /* 0x000fe20003000000 */
[----:B0-----:R-:W-:Y:S06]  /*07c0*/  @!P2 BRA `(.L_x_3) ;  /* 0x000000000008a947 */ /* 0x001fec0003800000 */
[----:B-12-4-:R-:W-:Y:S01]  /*07d0*/  UCGABAR_ARV ;  /* 0x00000000000079c7 */ /* 0x016fe20008000000 */
[----:B------:R-:W-:Y:S05]  /*07e0*/  BRA `(.L_x_4) ;  /* 0x0000000000047947 */ /* 0x000fea0003800000 */
.L_x_3:
[----:B-12-4-:R-:W-:Y:S01]  /*07f0*/  NOP ;  /* 0x0000000000007918 */ /* 0x016fe20000000000 */
.L_x_4:
[----:B------:R-:W0:Y:S01]  /*0800*/  LDC R22, c[0x0][0x65c] ;  /* 0x00019700ff167b82 */ /* 0x000e220000000800 */
[----:B------:R-:W-:Y:S02]  /*0810*/  IMAD.U32 R6, RZ, RZ, UR8 ;  /* 0x00000008ff067e24 */ /* 0x000fe4000f8e00ff */
[----:B------:R-:W-:Y:S01]  /*0820*/  IMAD.MOV.U32 R7, RZ, RZ, RZ ;  /* 0x000000ffff077224 */ /* 0x000fe200078e00ff */
[----:B0-----:R-:W-:-:S04]  /*0830*/  ISETP.NE.AND P1, PT, R22, 0x1, PT ;  /* 0x000000011600780c */ /* 0x001fc80003f25270 */
[----:B------:R-:W-:-:S09]  /*0840*/  P2R R3, PR, RZ, 0x2 ;  /* 0x00000002ff037803 */ /* 0x000fd20000000000 */
[----:B------:R-:W0:Y:S01]  /*0850*/  @P1 LDC R19, c[0x0][0x10] ;  /* 0x00000400ff131b82 */ /* 0x000e220000000800 */
[----:B------:R-:W-:Y:S02]  /*0860*/  @P1 IMAD.MOV.U32 R3, RZ, RZ, RZ ;  /* 0x000000ffff031224 */ /* 0x000fe400078e00ff */
[----:B------:R-:W-:-:S05]  /*0870*/  @P1 IMAD.MOV.U32 R11, RZ, RZ, RZ ;  /* 0x000000ffff0b1224 */ /* 0x000fca00078e00ff */
[----:B------:R-:W1:Y:S01]  /*0880*/  @!P1 LDC R9, c[0x0][0xc] ;  /* 0x00000300ff099b82 */ /* 0x000e620000000800 */
[----:B0-----:R-:W-:-:S04]  /*0890*/  @P1 IMAD.WIDE.U32 R18, R19, UR8, R2 ;  /* 0x0000000813121c25 */ /* 0x001fc8000f8e0002 */
[----:B------:R-:W-:Y:S02]  /*08a0*/  @P1 IMAD.IADD R19, R19, 0x1, R11 ;  /* 0x0000000113131824 */ /* 0x000fe400078e020b */
[----:B-1----:R-:W-:-:S04]  /*08b0*/  @!P1 IMAD.WIDE.U32 R6, R2, R9, R6 ;  /* 0x0000000902069225 */ /* 0x002fc800078e0006 */
[----:B------:R-:W-:Y:S02]  /*08c0*/  @!P1 IMAD.MOV.U32 R18, RZ, RZ, R6 ;  /* 0x000000ffff129224 */ /* 0x000fe400078e0006 */
[----:B------:R-:W-:Y:S01]  /*08d0*/  @!P1 IMAD.MOV.U32 R19, RZ, RZ, R7 ;  /* 0x000000ffff139224 */ /* 0x000fe200078e0007 */
[----:B------:R-:W-:Y:S06]  /*08e0*/  @!P2 BRA `(.L_x_5) ;  /* 0x00000000000ca947 */ /* 0x000fec0003800000 */
[----:B------:R-:W-:Y:S01]  /*08f0*/  UCGABAR_WAIT ;  /* 0x0000000000007dc7 */ /* 0x000fe20008000000 */
[----:B------:R-:W-:Y:S01]  /*0900*/  CCTL.IVALL ;  /* 0x00000000ff00798f */ /* 0x000fe20002000000 */
[----:B------:R-:W-:Y:S05]  /*0910*/  BRA `(.L_x_6) ;  /* 0x0000000000047947 */ /* 0x000fea0003800000 */
.L_x_5:
[----:B------:R-:W-:Y:S06]  /*0920*/  BAR.SYNC.DEFER_BLOCKING 0x0 ;  /* 0x0000000000007b1d */ /* 0x000fec0000010000 */
.L_x_6:
[----:B------:R-:W-:Y:S05]  /*0930*/  @!P3 BRA `(.L_x_7) ;  /* 0x000000340060b947 */ /* 0x000fea0003800000 */
[----:B------:R-:W-:-:S13]  /*0940*/  ISETP.GT.U32.AND P0, PT, R8, 0x1, PT ;  /* 0x000000010800780c */ /* 0x000fda0003f04070 */
[----:B------:R-:W-:Y:S05]  /*0950*/  @P0 EXIT ;  /* 0x000000000000094d */ /* 0x000fea0003800000 */
[----:B------:R-:W-:Y:S01]  /*0960*/  ULDC.64 UR4, c[0x0][0x650] ;  /* 0x0001940000047ab9 */ /* 0x000fe20000000a00 */
[----:B------:R-:W-:Y:S01]  /*0970*/  PRMT R0, RZ, 0x7610, R0 ;  /* 0x00007610ff007816 */ /* 0x000fe20000000000 */
[----:B------:R-:W-:Y:S01]  /*0980*/  IMAD.MOV.U32 R40, RZ, RZ, -0x1 ;  /* 0xffffffffff287424 */ /* 0x000fe200078e00ff */
[----:B------:R-:W-:Y:S01]  /*0990*/  ISETP.GE.U32.AND P0, PT, R18, UR4, PT ;  /* 0x0000000412007c0c */ /* 0x000fe2000bf06070 */
[----:B------:R-:W-:Y:S02]  /*09a0*/  IMAD.MOV.U32 R41, RZ, RZ, -0x1 ;  /* 0xffffffffff297424 */ /* 0x000fe400078e00ff */
[----:B------:R-:W-:Y:S01]  /*09b0*/  IMAD.MOV.U32 R31, RZ, RZ, -0x1 ;  /* 0xffffffffff1f7424 */ /* 0x000fe200078e00ff */
[----:B------:R-:W-:-:S13]  /*09c0*/  ISETP.GE.U32.AND.EX P0, PT, R19, UR5, PT, P0 ;  /* 0x0000000513007c0c */ /* 0x000fda000bf06100 */
[----:B------:R-:W-:Y:S05]  /*09d0*/  @P0 BRA `(.L_x_8) ;  /* 0x0000000400280947 */ /* 0x000fea0003800000 */
[----:B------:R-:W0:Y:S01]  /*09e0*/  LDC.64 R20, c[0x0][0x628] ;  /* 0x00018a00ff147b82 */ /* 0x000e220000000a00 */
[----:B------:R-:W-:Y:S02]  /*09f0*/  IMAD.MOV.U32 R6, RZ, RZ, R18 ;  /* 0x000000ffff067224 */ /* 0x000fe400078e0012 */
[----:B------:R-:W-:-:S05]  /*0a00*/  IMAD.MOV.U32 R7, RZ, RZ, R19 ;  /* 0x000000ffff077224 */ /* 0x000fca00078e0013 */
[----:B------:R-:W1:Y:S08]  /*0a10*/  LDC R0, c[0x0][0x630] ;  /* 0x00018c00ff007b82 */ /* 0x000e700000000800 */
[----:B------:R-:W2:Y:S01]  /*0a20*/  LDC.64 R24, c[0x0][0x620] ;  /* 0x00018800ff187b82 */ /* 0x000ea20000000a00 */
[----:B0-----:R-:W-:-:S04]  /*0a30*/  ISETP.NE.U32.AND P0, PT, R20, RZ, PT ;  /* 0x000000ff1400720c */ /* 0x001fc80003f05070 */
[----:B------:R-:W-:-:S13]  /*0a40*/  ISETP.NE.AND.EX P0, PT, R21, RZ, PT, P0 ;  /* 0x000000ff1500720c */ /* 0x000fda0003f05300 */
[----:B-12---:R-:W-:Y:S05]  /*0a50*/  @!P0 BRA `(.L_x_9) ;  /* 0x0000000000288947 */ /* 0x006fea0003800000 */
[----:B------:R-:W0:Y:S02]  /*0a60*/  LDC R11, c[0x0][0x634] ;  /* 0x00018d00ff0b7b82 */ /* 0x000e240000000800 */
[----:B0-----:R-:W-:-:S05]  /*0a70*/  IADD3 R11, P0, R18, R11, RZ ;  /* 0x0000000b120b7210 */ /* 0x001fca0007f1e0ff */
[----:B------:R-:W-:-:S04]  /*0a80*/  IMAD.X R13, RZ, RZ, R19, P0 ;  /* 0x000000ffff0d7224 */ /* 0x000fc800000e0613 */
[----:B------:R-:W-:-:S04]  /*0a90*/  IMAD.WIDE.U32 R6, R13, R20, RZ ;  /* 0x000000140d067225 */ /* 0x000fc800078e00ff */
[----:B------:R-:W-:-:S04]  /*0aa0*/  IMAD.WIDE.U32 R8, P0, R11, R21, R6 ;  /* 0x000000150b087225 */ /* 0x000fc80007800006 */
[----:B------:R-:W-:-:S04]  /*0ab0*/  IMAD.WIDE.U32 R6, R11, R20, RZ ;  /* 0x000000140b067225 */ /* 0x000fc800078e00ff */
[----:B------:R-:W-:Y:S01]  /*0ac0*/  IMAD.X R11, RZ, RZ, RZ, P0 ;  /* 0x000000ffff0b7224 */ /* 0x000fe200000e06ff */
[----:B------:R-:W-:Y:S01]  /*0ad0*/  IADD3 RZ, P0, R7, R8, RZ ;  /* 0x0000000807ff7210 */ /* 0x000fe20007f1e0ff */
[----:B------:R-:W-:-:S04]  /*0ae0*/  IMAD.MOV.U32 R10, RZ, RZ, R9 ;  /* 0x000000ffff0a7224 */ /* 0x000fc800078e0009 */
[----:B------:R-:W-:-:S08]  /*0af0*/  IMAD.WIDE.U32.X R6, R13, R21, R10, P0 ;  /* 0x000000150d067225 */ /* 0x000fd000000e040a */
.L_x_9:
[----:B------:R-:W0:Y:S01]  /*0b00*/  LDC.64 R26, c[0x0][0x640] ;  /* 0x00019000ff1a7b82 */ /* 0x000e220000000a00 */
[--C-:B------:R-:W-:Y:S01]  /*0b10*/  SHF.R.U64 R31, R6, R0, R7.reuse ;  /* 0x00000000061f7219 */ /* 0x100fe20000001207 */
[----:B------:R-:W-:Y:S01]  /*0b20*/  IMAD R29, R5, R14, R2 ;  /* 0x0000000e051d7224 */ /* 0x000fe200078e0202 */
[----:B------:R-:W-:Y:S02]  /*0b30*/  SHF.R.U32.HI R0, RZ, R0, R7 ;  /* 0x00000000ff007219 */ /* 0x000fe40000011607 */
[----:B------:R-:W-:-:S03]  /*0b40*/  IADD3 R3, P0, RZ, -R31, RZ ;  /* 0x8000001fff037210 */ /* 0x000fc60007f1e0ff */
[----:B------:R-:W1:Y:S02]  /*0b50*/  LDC R8, c[0x0][0x618] ;  /* 0x00018600ff087b82 */ /* 0x000e640000000800 */
[----:B------:R-:W-:-:S04]  /*0b60*/  IMAD.X R7, RZ, RZ, ~R0, P0 ;  /* 0x000000ffff077224 */ /* 0x000fc800000e0e00 */
[-C--:B------:R-:W-:Y:S02]  /*0b70*/  IMAD R0, R7, R24.reuse, RZ ;  /* 0x0000001807007224 */ /* 0x080fe400078e02ff */
[----:B------:R-:W2:Y:S01]  /*0b80*/  LDC R12, c[0x0][0x608] ;  /* 0x00018200ff0c7b82 */ /* 0x000ea20000000800 */
[----:B------:R-:W-:-:S04]  /*0b90*/  IMAD.WIDE.U32 R6, R3, R24, R18 ;  /* 0x0000001803067225 */ /* 0x000fc800078e0012 */
[----:B------:R-:W-:Y:S02]  /*0ba0*/  IMAD R3, R3, R25, R0 ;  /* 0x0000001903037224 */ /* 0x000fe400078e0200 */
[----:B------:R-:W-:Y:S01]  /*0bb0*/  IMAD.MOV.U32 R25, RZ, RZ, 0x1 ;  /* 0x00000001ff197424 */ /* 0x000fe200078e00ff */
[----:B------:R-:W3:Y:S01]  /*0bc0*/  LDC R20, c[0x0][0x658] ;  /* 0x00019600ff147b82 */ /* 0x000ee20000000800 */
[----:B------:R-:W-:Y:S01]  /*0bd0*/  IMAD.IADD R3, R7, 0x1, R3 ;  /* 0x0000000107037824 */ /* 0x000fe200078e0203 */
[----:B0-----:R-:W-:Y:S01]  /*0be0*/  ISETP.NE.U32.AND P0, PT, R26, RZ, PT ;  /* 0x000000ff1a00720c */ /* 0x001fe20003f05070 */
[----:B------:R-:W-:-:S03]  /*0bf0*/  IMAD.MOV.U32 R7, RZ, RZ, -0x1 ;  /* 0xffffffffff077424 */ /* 0x000fc600078e00ff */
[----:B------:R-:W-:Y:S02]  /*0c00*/  ISETP.NE.AND.EX P0, PT, R27, RZ, PT, P0 ;  /* 0x000000ff1b00720c */ /* 0x000fe40003f05300 */
[----:B------:R-:W0:Y:S01]  /*0c10*/  LDC R13, c[0x0][0x600] ;  /* 0x00018000ff0d7b82 */ /* 0x000e220000000800 */
[-CC-:B-1----:R-:W-:Y:S02]  /*0c20*/  SHF.R.U64 R10, R6, R8.reuse, R3.reuse ;  /* 0x00000008060a7219 */ /* 0x182fe40000001203 */
[----:B------:R-:W-:-:S05]  /*0c30*/  SHF.R.U32.HI R3, RZ, R8, R3 ;  /* 0x00000008ff037219 */ /* 0x000fca0000011603 */
[----:B------:R-:W1:Y:S01]  /*0c40*/  LDC R15, c[0x0][0x648] ;  /* 0x00019200ff0f7b82 */ /* 0x000e620000000800 */
[-CC-:B--2---:R-:W-:Y:S02]  /*0c50*/  SHF.R.U64 R30, R10, R12.reuse, R3.reuse ;  /* 0x0000000c0a1e7219 */ /* 0x184fe40000001203 */
[----:B------:R-:W-:-:S05]  /*0c60*/  SHF.R.U32.HI R3, RZ, R12, R3 ;  /* 0x0000000cff037219 */ /* 0x000fca0000011603 */
[----:B------:R-:W2:Y:S01]  /*0c70*/  LDC R21, c[0x0][0x638] ;  /* 0x00018e00ff157b82 */ /* 0x000ea20000000800 */
[-CC-:B---3--:R-:W-:Y:S02]  /*0c80*/  SHF.R.U64 R12, R30, R20.reuse, R3.reuse ;  /* 0x000000141e0c7219 */ /* 0x188fe40000001203 */
[-C--:B------:R-:W-:Y:S02]  /*0c90*/  SHF.L.U32 R0, R7, R20.reuse, RZ ;  /* 0x0000001407007219 */ /* 0x080fe400000006ff */
[----:B------:R-:W-:Y:S01]  /*0ca0*/  SHF.R.U32.HI R3, RZ, R20, R3 ;  /* 0x00000014ff037219 */ /* 0x000fe20000011603 */
[----:B------:R-:W-:Y:S01]  /*0cb0*/  IMAD.MOV.U32 R2, RZ, RZ, R12 ;  /* 0x000000ffff027224 */ /* 0x000fe200078e000c */
[----:B------:R-:W-:Y:S01]  /*0cc0*/  LOP3.LUT R5, RZ, R0, RZ, 0x33, !PT ;  /* 0x00000000ff057212 */ /* 0x000fe200078e33ff */
[----:B------:R-:W3:Y:S01]  /*0cd0*/  LDC R24, c[0x0][0x610] ;  /* 0x00018400ff187b82 */ /* 0x000ee20000000800 */
[----:B------:R-:W-:Y:S05]  /*0ce0*/  @!P0 BRA `(.L_x_10) ;  /* 0x0000000000288947 */ /* 0x000fea0003800000 */
[----:B------:R-:W4:Y:S02]  /*0cf0*/  LDC R9, c[0x0][0x64c] ;  /* 0x00019300ff097b82 */ /* 0x000f240000000800 */
[----:B----4-:R-:W-:-:S05]  /*0d00*/  IADD3 R9, P0, R12, R9, RZ ;  /* 0x000000090c097210 */ /* 0x010fca0007f1e0ff */
        /* <DEDUP_REMOVED lines=8> */
.L_x_10:
[----:B-1----:R-:W-:Y:S01]  /*0d90*/  SHF.R.U64 R2, R2, R15, R3 ;  /* 0x0000000f02027219 */ /* 0x002fe20000001203 */
[----:B0-----:R-:W-:Y:S01]  /*0da0*/  VIADD R3, R13, 0xffffffff ;  /* 0xffffffff0d037836 */ /* 0x001fe20000000000 */
[----:B------:R-:W-:Y:S02]  /*0db0*/  SHF.L.U32 R0, R25, R20, RZ ;  /* 0x0000001419007219 */ /* 0x000fe400000006ff */
[----:B------:R-:W-:Y:S01]  /*0dc0*/  LOP3.LUT R5, R30, R5, RZ, 0xc0, !PT ;  /* 0x000000051e057212 */ /* 0x000fe200078ec0ff */
[----:B------:R-:W-:Y:S01]  /*0dd0*/  IMAD.MOV R6, RZ, RZ, -R2 ;  /* 0x000000ffff067224 */ /* 0x000fe200078e0a02 */
[----:B------:R-:W-:Y:S02]  /*0de0*/  SEL R4, R4, R29, !P1 ;  /* 0x0000001d04047207 */ /* 0x000fe40004800000 */
[----:B------:R-:W-:Y:S01]  /*0df0*/  LOP3.LUT R3, R10, R3, RZ, 0xc0, !PT ;  /* 0x000000030a037212 */ /* 0x000fe200078ec0ff */
[----:B------:R-:W-:Y:S02]  /*0e00*/  IMAD R5, R0, R2, R5 ;  /* 0x0000000200057224 */ /* 0x000fe400078e0205 */
[----:B--2---:R-:W-:-:S02]  /*0e10*/  IMAD R0, R6, R21, R12 ;  /* 0x0000001506007224 */ /* 0x004fc400078e020c */
[----:B---3--:R-:W-:Y:S02]  /*0e20*/  IMAD R4, R5, R24, R4 ;  /* 0x0000001805047224 */ /* 0x008fe400078e0204 */
[----:B------:R-:W-:Y:S02]  /*0e30*/  IMAD.MOV.U32 R2, RZ, RZ, 0x1 ;  /* 0x00000001ff027424 */ /* 0x000fe400078e00ff */
[----:B------:R-:W-:-:S03]  /*0e40*/  IMAD R3, R0, R13, R3 ;  /* 0x0000000d00037224 */ /* 0x000fc600078e0203 */
[----:B------:R-:W-:Y:S02]  /*0e50*/  PRMT R0, R2, 0x7610, R0 ;  /* 0x0000761002007816 */ /* 0x000fe40000000000 */
[----:B------:R-:W-:Y:S02]  /*0e60*/  SEL R41, R3, R4, !P1 ;  /* 0x0000000403297207 */ /* 0x000fe40004800000 */
[----:B------:R-:W-:-:S07]  /*0e70*/  SEL R40, R4, R3, !P1 ;  /* 0x0000000304287207 */ /* 0x000fce0004800000 */
.L_x_8:
[----:B------:R-:W-:-:S08]  /*0e80*/  NOP ;  /* 0x0000000000007918 */ /* 0x000fd00000000000 */
[----:B------:R-:W0:Y:S02]  /*0e90*/  USETMAXREG.TRY_ALLOC.CTAPOOL UP0, 0xe8 ;  /* 0x000000e8000079c8 */ /* 0x000e240008000600 */
[----:B0-----:R-:W-:-:S13]  /*0ea0*/  PLOP3.LUT P0, PT, PT, PT, UP0, 0x80, 0x0 ;  /* 0x000000000000781c */ /* 0x001fda0003f0f008 */
[----:B------:R-:W-:Y:S05]  /*0eb0*/  @!P0 BRA `(.L_x_8) ;  /* 0xfffffffc00f08947 */ /* 0x000fea000383ffff */
[----:B------:R-:W-:Y:S01]  /*0ec0*/  ULDC.64 UR4, c[0x0][0x598] ;  /* 0x0001660000047ab9 */ /* 0x000fe20000000a00 */
[----:B------:R-:W-:Y:S01]  /*0ed0*/  ULDC.64 UR36, c[0x0][0x208] ;  /* 0x0000820000247ab9 */ /* 0x000fe20000000a00 */
[----:B------:R-:W-:-:S04]  /*0ee0*/  ISETP.NE.U32.AND P0, PT, RZ, UR4, PT ;  /* 0x00000004ff007c0c */ /* 0x000fc8000bf05070 */
[----:B------:R-:W-:-:S13]  /*0ef0*/  ISETP.NE.AND.EX P0, PT, RZ, UR5, PT, P0 ;  /* 0x00000005ff007c0c */ /* 0x000fda000bf05300 */
[----:B------:R-:W-:Y:S05]  /*0f00*/  @!P0 BRA `(.L_x_11) ;  /* 0x00000000001c8947 */ /* 0x000fea0003800000 */
[----:B------:R-:W0:Y:S02]  /*0f10*/  LDC.64 R2, c[0x0][0x598] ;  /* 0x00016600ff027b82 */ /* 0x000e240000000a00 */
[----:B0-----:R-:W2:Y:S02]  /*0f20*/  LDG.E.64 R2, desc[UR36][R2.64] ;  /* 0x0000002402027981 */ /* 0x001ea4000c1e1b00 */
[----:B--2---:R-:W-:-:S04]  /*0f30*/  ISETP.NE.U32.AND P0, PT, R2, RZ, PT ;  /* 0x000000ff0200720c */ /* 0x004fc80003f05070 */
[----:B------:R-:W-:-:S13]  /*0f40*/  ISETP.NE.AND.EX P0, PT, R3, RZ, PT, P0 ;  /* 0x000000ff0300720c */ /* 0x000fda0003f05300 */
[----:B------:R-:W-:Y:S05]  /*0f50*/  @!P0 BRA `(.L_x_11) ;  /* 0x0000000000088947 */ /* 0x000fea0003800000 */
[----:B------:R0:W5:Y:S01]  /*0f60*/  LD.E R29, desc[UR36][R2.64] ;  /* 0x00000024021d7980 */ /* 0x000162000c101900 */
[----:B------:R-:W-:Y:S05]  /*0f70*/  BRA `(.L_x_12) ;  /* 0x0000000000247947 */ /* 0x000fea0003800000 */
.L_x_11:
[----:B------:R-:W-:Y:S02]  /*0f80*/  ULDC.64 UR4, c[0x0][0x588] ;  /* 0x0001620000047ab9 */ /* 0x000fe40000000a00 */
[----:B------:R-:W-:-:S04]  /*0f90*/  ISETP.NE.U32.AND P0, PT, RZ, UR4, PT ;  /* 0x00000004ff007c0c */ /* 0x000fc8000bf05070 */
[----:B------:R-:W-:-:S13]  /*0fa0*/  ISETP.NE.AND.EX P0, PT, RZ, UR5, PT, P0 ;  /* 0x00000005ff007c0c */ /* 0x000fda000bf05300 */
[----:B------:R-:W-:Y:S05]  /*0fb0*/  @!P0 BRA `(.L_x_13) ;  /* 0x00000000000c8947 */ /* 0x000fea0003800000 */
[----:B------:R-:W0:Y:S02]  /*0fc0*/  LDC.64 R2, c[0x0][0x588] ;  /* 0x00016200ff027b82 */ /* 0x000e240000000a00 */
[----:B0-----:R1:W5:Y:S01]  /*0fd0*/  LDG.E R29, desc[UR36][R2.64] ;  /* 0x00000024021d7981 */ /* 0x001362000c1e1900 */
[----:B------:R-:W-:Y:S05]  /*0fe0*/  BRA `(.L_x_12) ;  /* 0x0000000000087947 */ /* 0x000fea0003800000 */
.L_x_13:
[----:B------:R-:W-:Y:S02]  /*0ff0*/  ULDC UR4, c[0x0][0x580] ;  /* 0x0001600000047ab9 */ /* 0x000fe40000000800 */
[----:B------:R-:W-:-:S07]  /*1000*/  IMAD.U32 R29, RZ, RZ, UR4 ;  /* 0x00000004ff1d7e24 */ /* 0x000fce000f8e00ff */
.L_x_12:
[----:B------:R-:W-:Y:S02]  /*1010*/  ULDC.64 UR4, c[0x0][0x5a0] ;  /* 0x0001680000047ab9 */ /* 0x000fe40000000a00 */
[----:B------:R-:W-:-:S04]  /*1020*/  ISETP.NE.U32.AND P0, PT, RZ, UR4, PT ;  /* 0x00000004ff007c0c */ /* 0x000fc8000bf05070 */
[----:B------:R-:W-:-:S13]  /*1030*/  ISETP.NE.AND.EX P0, PT, RZ, UR5, PT, P0 ;  /* 0x00000005ff007c0c */ /* 0x000fda000bf05300 */
[----:B------:R-:W-:Y:S05]  /*1040*/  @!P0 BRA `(.L_x_14) ;  /* 0x00000000001c8947 */ /* 0x000fea0003800000 */
[----:B01----:R-:W0:Y:S02]  /*1050*/  LDC.64 R2, c[0x0][0x5a0] ;  /* 0x00016800ff027b82 */ /* 0x003e240000000a00 */
[----:B0-----:R-:W2:Y:S02]  /*1060*/  LDG.E.64 R2, desc[UR36][R2.64] ;  /* 0x0000002402027981 */ /* 0x001ea4000c1e1b00 */
[----:B--2---:R-:W-:-:S04]  /*1070*/  ISETP.NE.U32.AND P0, PT, R2, RZ, PT ;  /* 0x000000ff0200720c */ /* 0x004fc80003f05070 */
[----:B------:R-:W-:-:S13]  /*1080*/  ISETP.NE.AND.EX P0, PT, R3, RZ, PT, P0 ;  /* 0x000000ff0300720c */ /* 0x000fda0003f05300 */
[----:B------:R-:W-:Y:S05]  /*1090*/  @!P0 BRA `(.L_x_14) ;  /* 0x0000000000088947 */ /* 0x000fea0003800000 */
[----:B------:R0:W5:Y:S01]  /*10a0*/  LD.E R30, desc[UR36][R2.64] ;  /* 0x00000024021e7980 */ /* 0x000162000c101900 */
[----:B------:R-:W-:Y:S05]  /*10b0*/  BRA `(.L_x_15) ;  /* 0x0000000000247947 */ /* 0x000fea0003800000 */
.L_x_14:
[----:B------:R-:W-:Y:S02]  /*10c0*/  ULDC.64 UR4, c[0x0][0x590] ;  /* 0x0001640000047ab9 */ /* 0x000fe40000000a00 */
[----:B------:R-:W-:-:S04]  /*10d0*/  ISETP.NE.U32.AND P0, PT, RZ, UR4, PT ;  /* 0x00000004ff007c0c */ /* 0x000fc8000bf05070 */
[----:B------:R-:W-:-:S13]  /*10e0*/  ISETP.NE.AND.EX P0, PT, RZ, UR5, PT, P0 ;  /* 0x00000005ff007c0c */ /* 0x000fda000bf05300 */
[----:B------:R-:W-:Y:S05]  /*10f0*/  @!P0 BRA `(.L_x_16) ;  /* 0x00000000000c8947 */ /* 0x000fea0003800000 */
[----:B01----:R-:W0:Y:S02]  /*1100*/  LDC.64 R2, c[0x0][0x590] ;  /* 0x00016400ff027b82 */ /* 0x003e240000000a00 */
[----:B0-----:R1:W5:Y:S01]  /*1110*/  LDG.E R30, desc[UR36][R2.64] ;  /* 0x00000024021e7981 */ /* 0x001362000c1e1900 */
[----:B------:R-:W-:Y:S05]  /*1120*/  BRA `(.L_x_15) ;  /* 0x0000000000087947 */ /* 0x000fea0003800000 */
.L_x_16:
[----:B------:R-:W-:Y:S02]  /*1130*/  ULDC UR4, c[0x0][0x584] ;  /* 0x0001610000047ab9 */ /* 0x000fe40000000800 */
[----:B------:R-:W-:-:S07]  /*1140*/  IMAD.U32 R30, RZ, RZ, UR4 ;  /* 0x00000004ff1e7e24 */ /* 0x000fce000f8e00ff */
.L_x_15:
[----:B------:R-:W-:-:S13]  /*1150*/  LOP3.LUT P0, RZ, R0, 0xff, RZ, 0xc0, !PT ;  /* 0x000000ff00ff7812 */ /* 0x000fda000780c0ff */
[----:B------:R-:W-:Y:S05]  /*1160*/  @!P0 EXIT ;  /* 0x000000000000894d */ /* 0x000fea0003800000 */
[----:B------:R-:W-:Y:S01]  /*1170*/  ULDC UR4, c[0x0][0x28c] ;  /* 0x0000a30000047ab9 */ /* 0x000fe20000000800 */
[----:B------:R-:W-:Y:S01]  /*1180*/  LOP3.LUT R42, R17, 0x1, RZ, 0xfc, !PT ;  /* 0x00000001112a7812 */ /* 0x000fe200078efcff */
[----:B------:R-:W-:Y:S01]  /*1190*/  UIADD3 UR4, UR4, 0x3f, URZ ;  /* 0x0000003f04047890 */ /* 0x000fe2000fffe03f */
[----:B------:R-:W-:Y:S01]  /*11a0*/  UMOV UR38, URZ ;  /* 0x0000003f00267c82 */ /* 0x000fe20008000000 */
[----:B------:R-:W-:Y:S02]  /*11b0*/  UMOV UR39, URZ ;  /* 0x0000003f00277c82 */ /* 0x000fe40008000000 */
[----:B------:R-:W-:-:S04]  /*11c0*/  USHF.R.S32.HI UR5, URZ, 0x1f, UR4 ;  /* 0x0000001f3f057899 */ /* 0x000fc80008011404 */
[----:B------:R-:W-:-:S04]  /*11d0*/  ULEA.HI UR5, UR5, UR4, URZ, 0x6 ;  /* 0x0000000405057291 */ /* 0x000fc8000f8f303f */
[----:B------:R-:W-:-:S12]  /*11e0*/  USHF.R.S32.HI UR40, URZ, 0x6, UR5 ;  /* 0x000000063f287899 */ /* 0x000fd80008011405 */
.L_x_56:
[----:B------:R-:W-:Y:S01]  /*11f0*/  LOP3.LUT R0, R16, 0x80, RZ, 0xc0, !PT ;  /* 0x0000008010007812 */ /* 0x000fe200078ec0ff */
[----:B--2---:R-:W2:Y:S01]  /*1200*/  S2UR UR7, SR_CgaCtaId ;  /* 0x00000000000779c3 */ /* 0x004ea20000008800 */
[----:B------:R-:W-:Y:S02]  /*1210*/  UMOV UR6, 0x400 ;  /* 0x0000040000067882 */ /* 0x000fe40000000000 */
[----:B------:R-:W-:-:S06]  /*1220*/  SHF.R.U32.HI R0, RZ, 0x7, R0 ;  /* 0x00000007ff007819 */ /* 0x000fcc0000011600 */
[----:B------:R-:W3:Y:S01]  /*1230*/  SHFL.IDX PT, R0, R0, RZ, 0x1f ;  /* 0x00001fff00007589 */ /* 0x000ee200000e0000 */
[----:B--2---:R-:W-:Y:S01]  /*1240*/  ULEA UR6, UR7, UR6, 0x18 ;  /* 0x0000000607067291 */ /* 0x004fe2000f8ec03f */
[----:B---3--:R-:W-:-:S13]  /*1250*/  R2UR UR4, R0 ;  /* 0x00000000000472ca */ /* 0x008fda00000e0000 */
[----:B------:R-:W-:-:S04]  /*1260*/  ULEA.HI UR5, UR4, UR4, URZ, 0x1 ;  /* 0x0000000404057291 */ /* 0x000fc8000f8f083f */
[----:B------:R-:W-:-:S04]  /*1270*/  ULOP3.LUT UR5, UR5, 0x7fffe, URZ, 0xc0, !UPT ;  /* 0x0007fffe05057892 */ /* 0x000fc8000f8ec03f */
[----:B------:R-:W-:-:S03]  /*1280*/  UIADD3 UR5, UR4, -UR5, URZ ;  /* 0x8000000504057290 */ /* 0x000fc6000fffe03f */
[----:B------:R-:W-:Y:S01]  /*1290*/  ULDC UR4, c[0x0][0x28c] ;  /* 0x0000a30000047ab9 */ /* 0x000fe20000000800 */
[----:B------:R-:W-:Y:S01]  /*12a0*/  ULEA UR5, UR5, UR6, 0xd ;  /* 0x0000000605057291 */ /* 0x000fe2000f8e683f */
[----:B------:R-:W-:-:S03]  /*12b0*/  ISETP.LT.AND P0, PT, RZ, UR4, PT ;  /* 0x00000004ff007c0c */ /* 0x000fc6000bf01270 */
[----:B------:R-:W-:-:S04]  /*12c0*/  UIADD3 UR5, UR5, 0x100, URZ ;  /* 0x0000010005057890 */ /* 0x000fc8000fffe03f */
[----:B------:R-:W-:-:S04]  /*12d0*/  USHF.R.U32.HI UR5, URZ, 0x4, UR5 ;  /* 0x000000043f057899 */ /* 0x000fc80008011605 */
[----:B------:R-:W-:-:S04]  /*12e0*/  ULOP3.LUT UR5, UR5, 0x3fff, URZ, 0xc0, !UPT ;  /* 0x00003fff05057892 */ /* 0x000fc8000f8ec03f */
[----:B------:R-:W-:Y:S01]  /*12f0*/  ULOP3.LUT UR41, UR5, 0x10000, URZ, 0xfc, !UPT ;  /* 0x0001000005297892 */ /* 0x000fe2000f8efc3f */
[----:B-1--4-:R-:W-:Y:S11]  /*1300*/  @P0 BRA `(.L_x_17) ;  /* 0x0000000000400947 */ /* 0x012ff60003800000 */
[----:B------:R-:W-:Y:S01]  /*1310*/  MOV R0, 0x0 ;  /* 0x0000000000007802 */ /* 0x000fe20000000f00 */
[----:B------:R-:W-:Y:S01]  /*1320*/  ULDC.64 UR4, c[0x4][0x68] ;  /* 0x01001a0000047ab9 */ /* 0x000fe20000000a00 */
[----:B------:R-:W-:Y:S01]  /*1330*/  ULDC.64 UR6, c[0x4][0x8] ;  /* 0x0100020000067ab9 */ /* 0x000fe20000000a00 */
[----:B------:R-:W-:Y:S01]  /*1340*/  IMAD.U32 R4, RZ, RZ, UR4 ;  /* 0x00000004ff047e24 */ /* 0x000fe2000f8e00ff */
[----:B01----:R0:W1:Y:S01]  /*1350*/  LDC.64 R2, c[0x4][R0] ;  /* 0x0100000000027b82 */ /* 0x0030620000000a00 */
[----:B------:R-:W-:Y:S01]  /*1360*/  IMAD.U32 R5, RZ, RZ, UR5 ;  /* 0x00000005ff057e24 */ /* 0x000fe2000f8e00ff */
[----:B------:R-:W-:Y:S01]  /*1370*/  ULDC.64 UR4, c[0x4][0x70] ;  /* 0x01001c0000047ab9 */ /* 0x000fe20000000a00 */
[----:B------:R-:W-:Y:S02]  /*1380*/  IMAD.U32 R10, RZ, RZ, UR6 ;  /* 0x00000006ff0a7e24 */ /* 0x000fe4000f8e00ff */
[----:B------:R-:W-:Y:S02]  /*1390*/  IMAD.U32 R6, RZ, RZ, UR4 ;  /* 0x00000004ff067e24 */ /* 0x000fe4000f8e00ff */
[----:B------:R-:W-:-:S02]  /*13a0*/  IMAD.U32 R7, RZ, RZ, UR5 ;  /* 0x00000005ff077e24 */ /* 0x000fc4000f8e00ff */
[----:B------:R-:W-:Y:S02]  /*13b0*/  IMAD.U32 R11, RZ, RZ, UR7 ;  /* 0x00000007ff0b7e24 */ /* 0x000fe4000f8e00ff */
[----:B------:R-:W-:Y:S02]  /*13c0*/  IMAD.MOV.U32 R8, RZ, RZ, 0x1e1 ;  /* 0x000001e1ff087424 */ /* 0x000fe400078e00ff */
[----:B------:R-:W-:Y:S02]  /*13d0*/  IMAD.MOV.U32 R12, RZ, RZ, 0x1 ;  /* 0x00000001ff0c7424 */ /* 0x000fe400078e00ff */
[----:B0-----:R-:W-:-:S07]  /*13e0*/  IMAD.MOV.U32 R13, RZ, RZ, RZ ;  /* 0x000000ffff0d7224 */ /* 0x001fce00078e00ff */
[----:B------:R-:W-:-:S07]  /*13f0*/  LEPC R20, `(.L_x_17) ;  /* 0x000000001014794e */ /* 0x000fce0000000000 */
[----:B-1---5:R-:W-:Y:S05]  /*1400*/  CALL.ABS.NOINC R2 ;  /* 0x0000000002007343 */ /* 0x022fea0003c00000 */
.L_x_17:
[----:B------:R-:W-:-:S13]  /*1410*/  ISETP.NE.AND P0, PT, R42, 0x3, PT ;  /* 0x000000032a00780c */ /* 0x000fda0003f05270 */
[----:B------:R-:W-:Y:S05]  /*1420*/  @!P0 BRA `(.L_x_18) ;  /* 0x0000000000048947 */ /* 0x000fea0003800000 */
[----:B------:R-:W-:Y:S01]  /*1430*/  BPT.TRAP 0x1 ;  /* 0x000000040000795c */ /* 0x000fe20000300000 */
.L_x_18:
[----:B------:R-:W2:Y:S01]  /*1440*/  S2UR UR5, SR_CgaCtaId ;  /* 0x00000000000579c3 */ /* 0x000ea20000008800 */
[----:B------:R-:W-:Y:S01]  /*1450*/  UMOV UR4, 0x400 ;  /* 0x0000040000047882 */ /* 0x000fe20000000000 */
[----:B------:R-:W-:Y:S02]  /*1460*/  IMAD.U32 R0, RZ, RZ, UR38 ;  /* 0x00000026ff007e24 */ /* 0x000fe4000f8e00ff */
[----:B01----:R-:W-:-:S03]  /*1470*/  IMAD.U32 R2, RZ, RZ, UR39 ;  /* 0x00000027ff027e24 */ /* 0x003fc6000f8e00ff */
[----:B------:R-:W-:Y:S01]  /*1480*/  SHF.L.U32 R0, R0, 0x1f, RZ ;  /* 0x0000001f00007819 */ /* 0x000fe200000006ff */
[----:B--2---:R-:W-:-:S06]  /*1490*/  ULEA UR4, UR5, UR4, 0x18 ;  /* 0x0000000405047291 */ /* 0x004fcc000f8ec03f */
[----:B------:R-:W-:-:S04]  /*14a0*/  IMAD.U32 R5, RZ, RZ, UR4 ;  /* 0x00000004ff057e24 */ /* 0x000fc8000f8e00ff */
[----:B------:R-:W-:-:S04]  /*14b0*/  IMAD R3, R2, 0x8, R5 ;  /* 0x0000000802037824 */ /* 0x000fc800078e0205 */
[----:B------:R0:W1:Y:S01]  /*14c0*/  SYNCS.PHASECHK.TRANS64.TRYWAIT P1, [R3+URZ], R0 ;  /* 0x00000000030075a7 */ /* 0x000062000802017f */
[----:B------:R-:W-:Y:S05]  /*14d0*/  @!P0 BRA `(.L_x_19) ;  /* 0x0000000000048947 */ /* 0x000fea0003800000 */
[----:B------:R-:W-:Y:S01]  /*14e0*/  BPT.TRAP 0x1 ;  /* 0x000000040000795c */ /* 0x000fe20000300000 */
.L_x_19:
[----:B-1----:R-:W-:Y:S05]  /*14f0*/  @P1 BRA `(.L_x_20) ;  /* 0x0000000000081947 */ /* 0x002fea0003800000 */
[----:B------:R-:W1:Y:S02]  /*1500*/  SYNCS.PHASECHK.TRANS64.TRYWAIT P1, [R3+URZ], R0 ;  /* 0x00000000030075a7 */ /* 0x000e64000802017f */
[----:B-1----:R-:W-:Y:S05]  /*1510*/  @!P1 BRA `(.L_x_21) ;  /* 0x0000003c00dc9947 */ /* 0x002fea0003800000 */
.L_x_20:
[----:B------:R-:W-:-:S04]  /*1520*/  UISETP.LT.AND UP0, UPT, UR40, 0x1, UPT ;  /* 0x000000012800788c */ /* 0x000fc8000bf01270 */
[----:B------:R-:W-:-:S06]  /*1530*/  USEL UR4, UR40, 0x1, UP0 ;  /* 0x0000000128047887 */ /* 0x000fcc0008000000 */
[----:B01----:R-:W-:Y:S01]  /*1540*/  IMAD.U32 R0, RZ, RZ, UR4 ;  /* 0x00000004ff007e24 */ /* 0x003fe2000f8e00ff */
[----:B------:R-:W-:Y:S05]  /*1550*/  WARPSYNC.ALL ;  /* 0x0000000000007948 */ /* 0x000fea0003800000 */
[----:B------:R-:W-:-:S04]  /*1560*/  IADD3 R0, -R0, UR40, RZ ;  /* 0x0000002800007c10 */ /* 0x000fc8000fffe1ff */
[----:B------:R-:W-:Y:S02]  /*1570*/  ISETP.GE.AND P1, PT, R0, 0x1, PT ;  /* 0x000000010000780c */ /* 0x000fe40003f26270 */
[----:B------:R-:W-:Y:S01]  /*1580*/  R2UR UR4, R5 ;  /* 0x00000000050472ca */ /* 0x000fe200000e0000 */
[----:B------:R-:W-:Y:S01]  /*1590*/  UIMAD UR6, UR39, 0xc00, UR41 ;  /* 0x00000c00270678a4 */ /* 0x000fe2000f8e0229 */
[----:B------:R-:W-:Y:S01]  /*15a0*/  WARPGROUP.ARRIVE ;  /* 0x00000000000079c5 */ /* 0x000fe20000000000 */
[----:B------:R-:W-:Y:S01]  /*15b0*/  UMOV UR9, 0x40000040 ;  /* 0x4000004000097882 */ /* 0x000fe20000000000 */
[----:B------:R-:W-:Y:S01]  /*15c0*/  UMOV UR11, 0x40000000 ;  /* 0x40000000000b7882 */ /* 0x000fe20000000000 */
[----:B------:R-:W-:Y:S02]  /*15d0*/  UIADD3 UR7, UR6, 0x400, URZ ;  /* 0x0000040006077890 */ /* 0x000fe4000fffe03f */
[----:B------:R-:W-:Y:S02]  /*15e0*/  UIADD3 UR12, UR6, 0x800, URZ ;  /* 0x00000800060c7890 */ /* 0x000fe4000fffe03f */
[----:B------:R-:W-:-:S04]  /*15f0*/  UMOV UR8, UR6 ;  /* 0x0000000600087c82 */ /* 0x000fc80008000000 */
[----:B------:R-:W-:-:S04]  /*1600*/  UIADD3 UR4, UR4, 0x30100, URZ ;  /* 0x0003010004047890 */ /* 0x000fc8000fffe03f */
[----:B------:R-:W-:-:S04]  /*1610*/  USHF.R.U32.HI UR4, URZ, 0x4, UR4 ;  /* 0x000000043f047899 */ /* 0x000fc80008011604 */
[----:B------:R-:W-:-:S04]  /*1620*/  ULOP3.LUT UR4, UR4, 0x3fff, URZ, 0xc0, !UPT ;  /* 0x00003fff04047892 */ /* 0x000fc8000f8ec03f */
[----:B------:R-:W-:-:S04]  /*1630*/  ULOP3.LUT UR4, UR4, 0x10000, URZ, 0xfc, !UPT ;  /* 0x0001000004047892 */ /* 0x000fc8000f8efc3f */
[----:B------:R-:W-:-:S07]  /*1640*/  ULEA UR5, UR39, UR4, 0x6 ;  /* 0x0000000427057291 */ /* 0x000fce000f8e303f */
[----:B------:R-:W-:Y:S02]  /*1650*/  UMOV UR10, UR5 ;  /* 0x00000005000a7c82 */ /* 0x000fe40008000000 */
[----:B------:R-:W-:Y:S01]  /*1660*/  HGMMA.64x8x16.F32.BF16 R36, gdesc[UR8], RZ, !UPT, gsb0 ;  /* 0x00000000082479f0 */ /* 0x000fe2000c0018ff */
[----:B------:R-:W-:Y:S01]  /*1670*/  UMOV UR8, UR7 ;  /* 0x0000000700087c82 */ /* 0x000fe20008000000 */
[----:B------:R-:W-:Y:S01]  /*1680*/  UMOV UR9, 0x40000040 ;  /* 0x4000004000097882 */ /* 0x000fe20000000000 */
[----:B------:R-:W-:Y:S01]  /*1690*/  UIADD3 UR7, UR6, 0x402, URZ ;  /* 0x0000040206077890 */ /* 0x000fe2000fffe03f */
[----:B------:R-:W-:Y:S02]  /*16a0*/  WARPGROUP.DEPBAR.LE gsb0, 0x0 ;  /* 0x00008000000079c5 */ /* 0x000fe40000010000 */
[----:B------:R-:W-:-:S06]  /*16b0*/  WARPGROUP.ARRIVE ;  /* 0x00000000000079c5 */ /* 0x000fcc0000000000 */
[----:B------:R-:W-:Y:S01]  /*16c0*/  HGMMA.64x8x16.F32.BF16 R32, gdesc[UR8], RZ, !UPT, gsb0 ;  /* 0x00000000082079f0 */ /* 0x000fe2000c0018ff */
[----:B------:R-:W-:Y:S01]  /*16d0*/  UMOV UR8, UR12 ;  /* 0x0000000c00087c82 */ /* 0x000fe20008000000 */
[----:B------:R-:W-:Y:S01]  /*16e0*/  UMOV UR9, 0x40000040 ;  /* 0x4000004000097882 */ /* 0x000fe20000000000 */
[----:B------:R-:W-:Y:S01]  /*16f0*/  UIADD3 UR12, UR6, 0x802, URZ ;  /* 0x00000802060c7890 */ /* 0x000fe2000fffe03f */
[----:B------:R-:W-:Y:S02]  /*1700*/  WARPGROUP.DEPBAR.LE gsb0, 0x0 ;  /* 0x00008000000079c5 */ /* 0x000fe40000010000 */
[----:B------:R-:W-:-:S06]  /*1710*/  WARPGROUP.ARRIVE ;  /* 0x00000000000079c5 */ /* 0x000fcc0000000000 */
[----:B------:R-:W-:Y:S01]  /*1720*/  HGMMA.64x8x16.F32.BF16 R24, gdesc[UR8], RZ, !UPT, gsb0 ;  /* 0x00000000081879f0 */ /* 0x000fe2000c0018ff */
[----:B------:R-:W-:Y:S02]  /*1730*/  UIADD3 UR8, UR6, 0x2, URZ ;  /* 0x0000000206087890 */ /* 0x000fe4000fffe03f */
[----:B------:R-:W-:Y:S01]  /*1740*/  UIADD3 UR10, UR5, 0x2, URZ ;  /* 0x00000002050a7890 */ /* 0x000fe2000fffe03f */
[----:B------:R-:W-:Y:S01]  /*1750*/  UMOV UR9, 0x40000040 ;  /* 0x4000004000097882 */ /* 0x000fe20000000000 */
[----:B------:R-:W-:Y:S01]  /*1760*/  UMOV UR11, 0x40000000 ;  /* 0x40000000000b7882 */ /* 0x000fe20000000000 */
[----:B------:R-:W-:Y:S02]  /*1770*/  WARPGROUP.DEPBAR.LE gsb0, 0x0 ;  /* 0x00008000000079c5 */ /* 0x000fe40000010000 */
[----:B------:R-:W-:-:S06]  /*1780*/  WARPGROUP.ARRIVE ;  /* 0x00000000000079c5 */ /* 0x000fcc0000000000 */
[----:B------:R-:W-:Y:S01]  /*1790*/  HGMMA.64x8x16.F32.BF16 R36, gdesc[UR8], R36, gsb0 ;  /* 0x00000000082479f0 */ /* 0x000fe20008001824 */
[----:B------:R-:W-:Y:S01]  /*17a0*/  UMOV UR8, UR7 ;  /* 0x0000000700087c82 */ /* 0x000fe20008000000 */
[----:B------:R-:W-:Y:S01]  /*17b0*/  UMOV UR9, 0x40000040 ;  /* 0x4000004000097882 */ /* 0x000fe20000000000 */
[----:B------:R-:W-:Y:S01]  /*17c0*/  UIADD3 UR7, UR6, 0x404, URZ ;  /* 0x0000040406077890 */ /* 0x000fe2000fffe03f */
        /* <DEDUP_REMOVED lines=26> */
[----:B------:R-:W-:Y:S02]  /*1970*/  UIADD3 UR8, UR6, 0x6, URZ ;  /* 0x0000000606087890 */ /* 0x000fe4000fffe03f */
[----:B------:R-:W-:Y:S01]  /*1980*/  UIADD3 UR10, UR5, 0x6, URZ ;  /* 0x00000006050a7890 */ /* 0x000fe2000fffe03f */
[----:B------:R-:W-:Y:S01]  /*1990*/  UMOV UR9, 0x40000040 ;  /* 0x4000004000097882 */ /* 0x000fe20000000000 */
[----:B------:R-:W-:Y:S01]  /*19a0*/  UMOV UR11, 0x40000000 ;  /* 0x40000000000b7882 */ /* 0x000fe20000000000 */
[----:B------:R-:W-:Y:S02]  /*19b0*/  UIADD3 UR5, UR6, 0x406, URZ ;  /* 0x0000040606057890 */ /* 0x000fe4000fffe03f */
[----:B------:R-:W-:Y:S01]  /*19c0*/  UIADD3 UR6, UR6, 0x806, URZ ;  /* 0x0000080606067890 */ /* 0x000fe2000fffe03f */
        /* <DEDUP_REMOVED lines=12> */
[----:B------:R-:W-:Y:S03]  /*1a90*/  HGMMA.64x8x16.F32.BF16 R24, gdesc[UR8], R24, gsb0 ;  /* 0x00000000081879f0 */ /* 0x000fe60008001818 */
[----:B------:R-:W-:Y:S02]  /*1aa0*/  WARPGROUP.DEPBAR.LE gsb0, 0x0 ;  /* 0x00008000000079c5 */ /* 0x000fe40000010000 */
[----:B------:R-:W-:Y:S05]  /*1ab0*/  @!P1 BRA `(.L_x_22) ;  /* 0x0000000400e49947 */ /* 0x000fea0003800000 */
[----:B------:R-:W-:Y:S02]  /*1ac0*/  UIADD3 UR5, UR39, 0x1, URZ ;  /* 0x0000000127057890 */ /* 0x000fe4000fffe03f */
[----:B------:R-:W-:Y:S02]  /*1ad0*/  IMAD.U32 R2, RZ, RZ, UR39 ;  /* 0x00000027ff027e24 */ /* 0x000fe4000f8e00ff */
[----:B------:R-:W-:-:S04]  /*1ae0*/  UISETP.NE.AND UP0, UPT, UR5, 0x4, UPT ;  /* 0x000000040500788c */ /* 0x000fc8000bf05270 */
[----:B------:R-:W-:Y:S02]  /*1af0*/  USEL UR6, URZ, 0x1, UP0 ;  /* 0x000000013f067887 */ /* 0x000fe40008000000 */
[----:B------:R-:W-:Y:S02]  /*1b00*/  USEL UR5, UR5, URZ, UP0 ;  /* 0x0000003f05057287 */ /* 0x000fe40008000000 */
[----:B------:R-:W-:-:S06]  /*1b10*/  ULOP3.LUT UR6, UR38, UR6, URZ, 0x3c, !UPT ;  /* 0x0000000626067292 */ /* 0x000fcc000f8e3c3f */
[----:B------:R-:W-:-:S07]  /*1b20*/  IMAD.U32 R6, RZ, RZ, UR6 ;  /* 0x00000006ff067e24 */ /* 0x000fce000f8e00ff */
.L_x_29:
[----:B------:R-:W-:Y:S05]  /*1b30*/  @!P0 BRA `(.L_x_23) ;  /* 0x0000000000048947 */ /* 0x000fea0003800000 */
[----:B------:R-:W-:Y:S01]  /*1b40*/  BPT.TRAP 0x1 ;  /* 0x000000040000795c */ /* 0x000fe20000300000 */
.L_x_23:
[----:B------:R-:W0:Y:S01]  /*1b50*/  S2UR UR7, SR_CgaCtaId ;  /* 0x00000000000779c3 */ /* 0x000e220000008800 */
[----:B------:R-:W-:Y:S01]  /*1b60*/  UMOV UR6, 0x400 ;  /* 0x0000040000067882 */ /* 0x000fe20000000000 */
[----:B------:R-:W-:Y:S01]  /*1b70*/  IMAD.U32 R4, RZ, RZ, UR5 ;  /* 0x00000005ff047e24 */ /* 0x000fe2000f8e00ff */
[----:B------:R-:W-:Y:S01]  /*1b80*/  SHF.L.U32 R3, R6, 0x1f, RZ ;  /* 0x0000001f06037819 */ /* 0x000fe200000006ff */
[----:B0-----:R-:W-:-:S06]  /*1b90*/  ULEA UR6, UR7, UR6, 0x18 ;  /* 0x0000000607067291 */ /* 0x001fcc000f8ec03f */
[----:B------:R-:W-:-:S04]  /*1ba0*/  IMAD.U32 R5, RZ, RZ, UR6 ;  /* 0x00000006ff057e24 */ /* 0x000fc8000f8e00ff */
[----:B------:R-:W-:-:S04]  /*1bb0*/  IMAD R4, R4, 0x8, R5 ;  /* 0x0000000804047824 */ /* 0x000fc800078e0205 */
[----:B------:R0:W1:Y:S01]  /*1bc0*/  SYNCS.PHASECHK.TRANS64.TRYWAIT P1, [R4+URZ], R3 ;  /* 0x00000003040075a7 */ /* 0x000062000802017f */
[----:B------:R-:W-:Y:S05]  /*1bd0*/  @!P0 BRA `(.L_x_24) ;  /* 0x0000000000048947 */ /* 0x000fea0003800000 */
[----:B------:R-:W-:Y:S01]  /*1be0*/  BPT.TRAP 0x1 ;  /* 0x000000040000795c */ /* 0x000fe20000300000 */
.L_x_24:
[----:B-1----:R-:W-:Y:S05]  /*1bf0*/  @P1 BRA `(.L_x_25) ;  /* 0x0000000000081947 */ /* 0x002fea0003800000 */
[----:B------:R-:W1:Y:S02]  /*1c00*/  SYNCS.PHASECHK.TRANS64.TRYWAIT P1, [R4+URZ], R3 ;  /* 0x00000003040075a7 */ /* 0x000e64000802017f */
[----:B-1----:R-:W-:Y:S05]  /*1c10*/  @!P1 BRA `(.L_x_26) ;  /* 0x0000003800309947 */ /* 0x002fea0003800000 */
.L_x_25:
[----:B------:R-:W-:Y:S01]  /*1c20*/  ULEA UR7, UR5, UR4, 0x6 ;  /* 0x0000000405077291 */ /* 0x000fe2000f8e303f */
[----:B------:R-:W-:Y:S01]  /*1c30*/  WARPGROUP.ARRIVE ;  /* 0x00000000000079c5 */ /* 0x000fe20000000000 */
[----:B------:R-:W-:Y:S01]  /*1c40*/  UIMAD UR6, UR5, 0xc00, UR41 ;  /* 0x00000c00050678a4 */ /* 0x000fe2000f8e0229 */
[----:B------:R-:W-:Y:S01]  /*1c50*/  UMOV UR11, 0x40000000 ;  /* 0x40000000000b7882 */ /* 0x000fe20000000000 */
[----:B------:R-:W-:Y:S02]  /*1c60*/  UMOV UR9, 0x40000040 ;  /* 0x4000004000097882 */ /* 0x000fe40000000000 */
[----:B------:R-:W-:Y:S01]  /*1c70*/  UIADD3 UR12, UR6, 0x400, URZ ;  /* 0x00000400060c7890 */ /* 0x000fe2000fffe03f */
[----:B------:R-:W-:Y:S02]  /*1c80*/  UMOV UR10, UR7 ;  /* 0x00000007000a7c82 */ /* 0x000fe40008000000 */
[----:B------:R-:W-:Y:S01]  /*1c90*/  UMOV UR8, UR6 ;  /* 0x0000000600087c82 */ /* 0x000fe20008000000 */
[----:B------:R-:W-:Y:S01]  /*1ca0*/  UIADD3 UR13, UR6, 0x800, URZ ;  /* 0x00000800060d7890 */ /* 0x000fe2000fffe03f */
[----:B------:R-:W-:Y:S01]  /*1cb0*/  HGMMA.64x8x16.F32.BF16 R36, gdesc[UR8], R36, gsb0 ;  /* 0x00000000082479f0 */ /* 0x000fe20008001824 */
[----:B------:R-:W-:Y:S01]  /*1cc0*/  UMOV UR9, 0x40000040 ;  /* 0x4000004000097882 */ /* 0x000fe20000000000 */
[----:B------:R-:W-:Y:S01]  /*1cd0*/  UMOV UR8, UR12 ;  /* 0x0000000c00087c82 */ /* 0x000fe20008000000 */
[----:B------:R-:W-:Y:S01]  /*1ce0*/  UIADD3 UR12, UR6, 0x402, URZ ;  /* 0x00000402060c7890 */ /* 0x000fe2000fffe03f */
[----:B------:R-:W-:-:S02]  /*1cf0*/  WARPGROUP.DEPBAR.LE gsb0, 0x0 ;  /* 0x00008000000079c5 */ /* 0x000fc40000010000 */
        /* <DEDUP_REMOVED lines=65> */
[----:B------:R-:W-:Y:S01]  /*2110*/  BPT.TRAP 0x1 ;  /* 0x000000040000795c */ /* 0x000fe20000300000 */
.L_x_27:
[----:B------:R-:W-:-:S13]  /*2120*/  ISETP.NE.AND P1, PT, R28, RZ, PT ;  /* 0x000000ff1c00720c */ /* 0x000fda0003f25270 */
[----:B01----:R-:W-:-:S04]  /*2130*/  @P1 IMAD R3, R2, 0x8, R5 ;  /* 0x0000000802031824 */ /* 0x003fc800078e0205 */
[----:B------:R-:W-:-:S05]  /*2140*/  @P1 VIADD R4, R3, 0x20 ;  /* 0x0000002003041836 */ /* 0x000fca0000000000 */
[----:B------:R-:W-:-:S04]  /*2150*/  @P1 PRMT R4, R23, 0x654, R4 ;  /* 0x0000065417041816 */ /* 0x000fc80000000004 */
[----:B------:R0:W-:Y:S01]  /*2160*/  @P1 SYNCS.ARRIVE.TRANS64.RED.A1T0 RZ, [R4+URZ], RZ ;  /* 0x000000ff04ff19a7 */ /* 0x0001e2000810043f */
[----:B------:R-:W-:-:S13]  /*2170*/  ISETP.GT.U32.AND P1, PT, R17, 0x1, PT ;  /* 0x000000011100780c */ /* 0x000fda0003f24070 */
[----:B0-----:R-:W-:Y:S05]  /*2180*/  @P1 BRA `(.L_x_28) ;  /* 0x0000000000041947 */ /* 0x001fea0003800000 */
[----:B------:R-:W-:Y:S01]  /*2190*/  BPT.TRAP 0x1 ;  /* 0x000000040000795c */ /* 0x000fe20000300000 */
.L_x_28:
[----:B------:R-:W-:Y:S01]  /*21a0*/  UIADD3 UR5, UR5, 0x1, URZ ;  /* 0x0000000105057890 */ /* 0x000fe2000fffe03f */
[----:B------:R-:W-:Y:S01]  /*21b0*/  ISETP.GT.AND P2, PT, R0, 0x1, PT ;  /* 0x000000010000780c */ /* 0x000fe20003f44270 */
[----:B------:R-:W-:Y:S02]  /*21c0*/  VIADD R2, R2, 0x1 ;  /* 0x0000000102027836 */ /* 0x000fe40000000000 */
[----:B------:R-:W-:Y:S01]  /*21d0*/  UISETP.NE.AND UP0, UPT, UR5, 0x4, UPT ;  /* 0x000000040500788c */ /* 0x000fe2000bf05270 */
[----:B------:R-:W-:Y:S02]  /*21e0*/  VIADD R0, R0, 0xffffffff ;  /* 0xffffffff00007836 */ /* 0x000fe40000000000 */
[C---:B------:R-:W-:Y:S01]  /*21f0*/  ISETP.NE.AND P1, PT, R2.reuse, 0x4, PT ;  /* 0x000000040200780c */ /* 0x040fe20003f25270 */
[----:B------:R-:W-:Y:S02]  /*2200*/  USEL UR6, URZ, 0x1, UP0 ;  /* 0x000000013f067887 */ /* 0x000fe40008000000 */
[----:B------:R-:W-:Y:S01]  /*2210*/  USEL UR5, UR5, URZ, UP0 ;  /* 0x0000003f05057287 */ /* 0x000fe20008000000 */
[----:B------:R-:W-:-:S03]  /*2220*/  SEL R2, R2, RZ, P1 ;  /* 0x000000ff02027207 */ /* 0x000fc60000800000 */
[----:B------:R-:W-:Y:S01]  /*2230*/  LOP3.LUT R6, R6, UR6, RZ, 0x3c, !PT ;  /* 0x0000000606067c12 */ /* 0x000fe2000f8e3cff */
[----:B------:R-:W-:Y:S07]  /*2240*/  @P2 BRA `(.L_x_29) ;  /* 0xfffffff800382947 */ /* 0x000fee000383ffff */
.L_x_22:
[----:B------:R-:W0:Y:S02]  /*2250*/  LDC R0, c[0x0][0x28c] ;  /* 0x0000a300ff007b82 */ /* 0x000e240000000800 */
[----:B0-----:R-:W-:-:S13]  /*2260*/  ISETP.GE.AND P1, PT, R0, 0x1, PT ;  /* 0x000000010000780c */ /* 0x001fda0003f26270 */
[----:B------:R-:W-:Y:S05]  /*2270*/  @!P1 BRA `(.L_x_30) ;  /* 0x0000000000409947 */ /* 0x000fea0003800000 */
[----:B------:R-:W-:Y:S05]  /*2280*/  @!P0 BRA `(.L_x_31) ;  /* 0x0000000000048947 */ /* 0x000fea0003800000 */
[----:B------:R-:W-:Y:S01]  /*2290*/  BPT.TRAP 0x1 ;  /* 0x000000040000795c */ /* 0x000fe20000300000 */
.L_x_31:
[----:B------:R-:W-:Y:S01]  /*22a0*/  ISETP.NE.AND P0, PT, R28, RZ, PT ;  /* 0x000000ff1c00720c */ /* 0x000fe20003f05270 */
[----:B------:R-:W-:-:S12]  /*22b0*/  UISETP.LT.AND UP1, UPT, UR40, 0x1, UPT ;  /* 0x000000012800788c */ /* 0x000fd8000bf21270 */
[----:B------:R-:W-:-:S05]  /*22c0*/  VOTEU.ANY UP0, P0 ;  /* 0x00000000003f7886 */ /* 0x000fca0000000100 */
[----:B------:R-:W-:-:S04]  /*22d0*/  @UP0 USEL UR4, UR40, 0x1, UP1 ;  /* 0x0000000128040887 */ /* 0x000fc80008800000 */
[----:B------:R-:W-:-:S06]  /*22e0*/  @UP0 UIADD3 UR4, UR39, UR40, -UR4 ;  /* 0x0000002827040290 */ /* 0x000fcc000fffe804 */
[----:B------:R-:W-:-:S04]  /*22f0*/  IMAD.U32 R0, RZ, RZ, UR4 ;  /* 0x00000004ff007e24 */ /* 0x000fc8000f8e00ff */
[----:B------:R-:W-:-:S05]  /*2300*/  @P0 IMAD.SHL.U32 R0, R0, 0x8, RZ ;  /* 0x0000000800000824 */ /* 0x000fca00078e00ff */
[----:B------:R-:W-:-:S04]  /*2310*/  @P0 LOP3.LUT R0, R0, 0x18, RZ, 0xc0, !PT ;  /* 0x0000001800000812 */ /* 0x000fc800078ec0ff */
[----:B------:R-:W-:-:S04]  /*2320*/  @P0 IADD3 R0, R5, 0x20, R0 ;  /* 0x0000002005000810 */ /* 0x000fc80007ffe000 */
[----:B------:R-:W-:-:S04]  /*2330*/  @P0 PRMT R0, R23, 0x654, R0 ;  /* 0x0000065417000816 */ /* 0x000fc80000000000 */
[----:B------:R0:W-:Y:S01]  /*2340*/  @P0 SYNCS.ARRIVE.TRANS64.RED.A1T0 RZ, [R0+URZ], RZ ;  /* 0x000000ff00ff09a7 */ /* 0x0001e2000810043f */
[----:B------:R-:W-:-:S13]  /*2350*/  ISETP.GT.U32.AND P0, PT, R17, 0x1, PT ;  /* 0x000000011100780c */ /* 0x000fda0003f04070 */
[----:B0-----:R-:W-:Y:S05]  /*2360*/  @P0 BRA `(.L_x_30) ;  /* 0x0000000000040947 */ /* 0x001fea0003800000 */
[----:B------:R-:W-:Y:S01]  /*2370*/  BPT.TRAP 0x1 ;  /* 0x000000040000795c */ /* 0x000fe20000300000 */
.L_x_30:
[----:B------:R-:W0:Y:S01]  /*2380*/  LDC R4, c[0x0][0x288] ;  /* 0x0000a200ff047b82 */ /* 0x000e220000000800 */
[--C-:B------:R-:W-:Y:S01]  /*2390*/  SHF.R.U32.HI R0, RZ, 0x2, R16.reuse ;  /* 0x00000002ff007819 */ /* 0x100fe20000011610 */
[----:B------:R-:W-:Y:S01]  /*23a0*/  UIADD3 UR39, UR40, UR39, URZ ;  /* 0x0000002728277290 */ /* 0x000fe2000fffe03f */
[----:B------:R-:W-:Y:S01]  /*23b0*/  SHF.R.U32.HI R5, RZ, 0x7, R16 ;  /* 0x00000007ff057819 */ /* 0x000fe20000011610 */
[----:B------:R-:W-:Y:S01]  /*23c0*/  IMAD.SHL.U32 R41, R41, 0x8, RZ ;  /* 0x0000000829297824 */ /* 0x000fe200078e00ff */
[----:B------:R-:W-:Y:S01]  /*23d0*/  LOP3.LUT R2, R0, 0x7, RZ, 0xc0, !PT ;  /* 0x0000000700027812 */ /* 0x000fe200078ec0ff */
[----:B------:R-:W-:Y:S01]  /*23e0*/  USHF.R.U32.HI UR4, URZ, 0x2, UR39 ;  /* 0x000000023f047899 */ /* 0x000fe20008011627 */
[----:B------:R-:W-:Y:S01]  /*23f0*/  LOP3.LUT R3, R16, 0x60, RZ, 0xc0, !PT ;  /* 0x0000006010037812 */ /* 0x000fe200078ec0ff */
[----:B------:R-:W-:Y:S01]  /*2400*/  IMAD R13, R40, 0x180, RZ ;  /* 0x00000180280d7824 */ /* 0x000fe200078e02ff */
[----:B------:R-:W-:Y:S01]  /*2410*/  LOP3.LUT R0, R5, 0x1, RZ, 0xc0, !PT ;  /* 0x0000000105007812 */ /* 0x000fe200078ec0ff */
[----:B------:R-:W-:Y:S01]  /*2420*/  ULOP3.LUT UR4, UR4, 0x1, URZ, 0xc0, !UPT ;  /* 0x0000000104047892 */ /* 0x000fe2000f8ec03f */
[----:B------:R-:W-:Y:S01]  /*2430*/  SHF.R.U32.HI R11, RZ, 0x1, R3 ;  /* 0x00000001ff0b7819 */ /* 0x000fe20000011603 */
[----:B------:R-:W-:Y:S01]  /*2440*/  IMAD.SHL.U32 R6, R16, 0x2, RZ ;  /* 0x0000000210067824 */ /* 0x000fe200078e00ff */
[----:B------:R-:W-:Y:S01]  /*2450*/  ULDC UR8, c[0x0][0x284] ;  /* 0x0000a10000087ab9 */ /* 0x000fe20000000800 */
[----:B------:R-:W-:Y:S01]  /*2460*/  IMAD.SHL.U32 R3, R0, 0x40, RZ ;  /* 0x0000004000037824 */ /* 0x000fe200078e00ff */
[--C-:B------:R-:W-:Y:S01]  /*2470*/  IADD3 R5, RZ, -R11, -R2.reuse ;  /* 0x8000000bff057210 */ /* 0x100fe20007ffe802 */
[----:B------:R-:W-:Y:S01]  /*2480*/  UISETP.GT.U32.AND UP1, UPT, UR39, 0x3, UPT ;  /* 0x000000032700788c */ /* 0x000fe2000bf24070 */
[----:B------:R-:W-:Y:S01]  /*2490*/  SHF.R.S32.HI R21, RZ, 0x1f, R31 ;  /* 0x0000001fff157819 */ /* 0x000fe2000001141f */
[----:B------:R-:W-:Y:S01]  /*24a0*/  UISETP.NE.U32.AND UP0, UPT, UR4, 0x1, UPT ;  /* 0x000000010400788c */ /* 0x000fe2000bf05070 */
[----:B------:R-:W-:Y:S01]  /*24b0*/  LOP3.LUT R3, R3, 0x40, R2, 0xe2, !PT ;  /* 0x0000004003037812 */ /* 0x000fe200078ee202 */
[----:B------:R-:W-:Y:S01]  /*24c0*/  ULDC.64 UR6, c[0x0][0x5d0] ;  /* 0x0001740000067ab9 */ /* 0x000fe20000000a00 */
[----:B------:R-:W-:Y:S01]  /*24d0*/  LOP3.LUT R2, R16, 0x3, RZ, 0xc0, !PT ;  /* 0x0000000310027812 */ /* 0x000fe200078ec0ff */
[----:B------:R-:W-:Y:S01]  /*24e0*/  UISETP.LT.U32.AND UP1, UPT, UR40, 0x4, UP1 ;  /* 0x000000042800788c */ /* 0x000fe20008f21070 */
[C---:B------:R-:W-:Y:S01]  /*24f0*/  LOP3.LUT R6, R41.reuse, 0x6, R6, 0xf8, !PT ;  /* 0x0000000629067812 */ /* 0x040fe200078ef806 */
[----:B------:R-:W-:Y:S01]  /*2500*/  UISETP.GT.U32.AND UP0, UPT, UR40, 0x3, !UP0 ;  /* 0x000000032800788c */ /* 0x000fe2000c704070 */
[----:B0-----:R-:W-:Y:S01]  /*2510*/  ISETP.GE.AND P0, PT, R41, R4, PT ;  /* 0x000000042900720c */ /* 0x001fe20003f06270 */
[----:B------:R-:W-:Y:S01]  /*2520*/  IMAD R2, R2, -0x2, R4 ;  /* 0xfffffffe02027824 */ /* 0x000fe200078e0204 */
[----:B------:R-:W-:Y:S01]  /*2530*/  SHF.R.S32.HI R7, RZ, 0x1f, R6 ;  /* 0x0000001fff077819 */ /* 0x000fe20000011406 */
[----:B------:R-:W-:Y:S01]  /*2540*/  IMAD R4, R21, UR6, RZ ;  /* 0x0000000615047c24 */ /* 0x000fe2000f8e02ff */
[----:B------:R-:W-:Y:S01]  /*2550*/  ISETP.GE.OR P0, PT, R13, UR8, P0 ;  /* 0x000000080d007c0c */ /* 0x000fe20008706670 */
[----:B------:R-:W-:Y:S01]  /*2560*/  IMAD R0, R0, -0x40, R5 ;  /* 0xffffffc000007824 */ /* 0x000fe200078e0205 */
[----:B------:R-:W-:Y:S01]  /*2570*/  USEL UR5, URZ, 0x1, !UP1 ;  /* 0x000000013f057887 */ /* 0x000fe2000c800000 */
[----:B------:R-:W-:Y:S01]  /*2580*/  IMAD.WIDE R8, R40, 0x180, RZ ;  /* 0x0000018028087825 */ /* 0x000fe200078e02ff */
[----:B------:R-:W-:-:S02]  /*2590*/  USEL UR4, URZ, 0x1, !UP0 ;  /* 0x000000013f047887 */ /* 0x000fc4000c000000 */
[----:B------:R-:W-:Y:S01]  /*25a0*/  ULOP3.LUT UR39, UR39, 0x3, URZ, 0xc0, !UPT ;  /* 0x0000000327277892 */ /* 0x000fe2000f8ec03f */
[C---:B------:R-:W-:Y:S01]  /*25b0*/  IMAD R15, R31.reuse, UR7, R4 ;  /* 0x000000071f0f7c24 */ /* 0x040fe2000f8e0204 */
[----:B------:R-:W-:Y:S01]  /*25c0*/  ULOP3.LUT UR38, UR4, UR38, UR5, 0x96, !UPT ;  /* 0x0000002604267292 */ /* 0x000fe2000f8e9605 */
[----:B------:R-:W-:Y:S01]  /*25d0*/  IMAD.WIDE.U32 R4, R31, UR6, R6 ;  /* 0x000000061f047c25 */ /* 0x000fe2000f8e0006 */
[----:B------:R-:W-:Y:S02]  /*25e0*/  IADD3 R50, -R13, UR8, R0 ;  /* 0x000000080d327c10 */ /* 0x000fe4000fffe100 */
[----:B------:R-:W-:Y:S01]  /*25f0*/  LOP3.LUT R51, R8, R3, R11, 0xfe, !PT ;  /* 0x0000000308337212 */ /* 0x000fe200078efe0b */
[----:B------:R-:W-:Y:S02]  /*2600*/  IMAD.IADD R5, R5, 0x1, R15 ;  /* 0x0000000105057824 */ /* 0x000fe400078e020f */
[----:B------:R-:W-:Y:S02]  /*2610*/  IMAD.IADD R2, R2, 0x1, -R41 ;  /* 0x0000000102027824 */ /* 0x000fe400078e0a29 */
[----:B------:R-:W-:Y:S01]  /*2620*/  IMAD.MOV.U32 R0, RZ, RZ, -0x1 ;  /* 0xffffffffff007424 */ /* 0x000fe200078e00ff */
[----:B------:R-:W-:Y:S06]  /*2630*/  @P0 BRA `(.L_x_32) ;  /* 0x0000001000740947 */ /* 0x000fec0003800000 */
[----:B------:R-:W0:Y:S01]  /*2640*/  LDC.64 R48, c[0x0][0x5c8] ;  /* 0x00017200ff307b82 */ /* 0x000e220000000a00 */
[----:B-----5:R-:W-:Y:S01]  /*2650*/  FSETP.NEU.AND P1, PT, R30, RZ, PT ;  /* 0x000000ff1e00720b */ /* 0x020fe20003f2d000 */
[----:B------:R-:W-:Y:S01]  /*2660*/  BSSY B0, `(.L_x_32) ;  /* 0x000011a000007945 */ /* 0x000fe20003800000 */
[----:B------:R-:W-:-:S04]  /*2670*/  ISETP.GT.AND P0, PT, R50, RZ, PT ;  /* 0x000000ff3200720c */ /* 0x000fc80003f04270 */
[----:B------:R-:W-:Y:S01]  /*2680*/  ISETP.GT.AND P3, PT, R2, RZ, P0 ;  /* 0x000000ff0200720c */ /* 0x000fe20000764270 */
[-C--:B0-----:R-:W-:Y:S02]  /*2690*/  IMAD R10, R9, R48.reuse, RZ ;  /* 0x00000030090a7224 */ /* 0x081fe400078e02ff */
[----:B------:R-:W-:-:S04]  /*26a0*/  IMAD.WIDE.U32 R14, R51, R48, R4 ;  /* 0x00000030330e7225 */ /* 0x000fc800078e0004 */
[----:B------:R-:W-:-:S04]  /*26b0*/  IMAD R3, R51, R49, R10 ;  /* 0x0000003133037224 */ /* 0x000fc800078e020a */
[----:B------:R-:W-:Y:S01]  /*26c0*/  IMAD.IADD R53, R15, 0x1, R3 ;  /* 0x000000010f357824 */ /* 0x000fe200078e0203 */
[----:B------:R-:W-:Y:S06]  /*26d0*/  @!P1 BRA `(.L_x_33) ;  /* 0x0000000c00189947 */ /* 0x000fec0003800000 */
[----:B------:R-:W0:Y:S01]  /*26e0*/  LDC.64 R40, c[0x0][0x5b8] ;  /* 0x00016e00ff287b82 */ /* 0x000e220000000a00 */
[----:B------:R-:W-:-:S07]  /*26f0*/  ULDC.64 UR4, c[0x0][0x5c0] ;  /* 0x0001700000047ab9 */ /* 0x000fce0000000a00 */
[----:B------:R-:W1:Y:S08]  /*2700*/  LDC.64 R46, c[0x0][0x5b0] ;  /* 0x00016c00ff2e7b82 */ /* 0x000e700000000a00 */
[----:B------:R-:W2:Y:S01]  /*2710*/  LDC.64 R44, c[0x0][0x5a8] ;  /* 0x00016a00ff2c7b82 */ /* 0x000ea20000000a00 */
[-C--:B0-----:R-:W-:Y:S02]  /*2720*/  IMAD R4, R21, R40.reuse, RZ ;  /* 0x0000002815047224 */ /* 0x081fe400078e02ff */
[----:B------:R-:W-:-:S04]  /*2730*/  IMAD.WIDE.U32 R20, R31, R40, R6 ;  /* 0x000000281f147225 */ /* 0x000fc800078e0006 */
[----:B------:R-:W-:Y:S02]  /*2740*/  IMAD R41, R31, R41, R4 ;  /* 0x000000291f297224 */ /* 0x000fe400078e0204 */
[----:B-1----:R-:W-:Y:S02]  /*2750*/  IMAD R8, R9, R46, RZ ;  /* 0x0000002e09087224 */ /* 0x002fe400078e02ff */
[----:B------:R-:W-:Y:S02]  /*2760*/  IMAD.IADD R9, R21, 0x1, R41 ;  /* 0x0000000115097824 */ /* 0x000fe400078e0229 */
[----:B------:R-:W-:Y:S02]  /*2770*/  IMAD R43, R51, R47, R8 ;  /* 0x0000002f332b7224 */ /* 0x000fe400078e0208 */
[----:B------:R-:W-:-:S04]  /*2780*/  IMAD.MOV.U32 R8, RZ, RZ, R20 ;  /* 0x000000ffff087224 */ /* 0x000fc800078e0014 */
[----:B------:R-:W-:-:S04]  /*2790*/  IMAD.WIDE.U32 R4, R51, R46, R8 ;  /* 0x0000002e33047225 */ /* 0x000fc800078e0008 */
[----:B------:R-:W-:Y:S01]  /*27a0*/  IMAD.IADD R3, R5, 0x1, R43 ;  /* 0x0000000105037824 */ /* 0x000fe200078e022b */
[----:B--2---:R-:W-:-:S04]  /*27b0*/  LEA R10, P1, R4, R44, 0x1 ;  /* 0x0000002c040a7211 */ /* 0x004fc800078208ff */
[----:B------:R-:W-:-:S05]  /*27c0*/  LEA.HI.X R11, R4, R45, R3, 0x1, P1 ;  /* 0x0000002d040b7211 */ /* 0x000fca00008f0c03 */
[----:B------:R-:W2:Y:S01]  /*27d0*/  @P3 LDG.E.LTC128B.U16 R3, desc[UR36][R10.64] ;  /* 0x000000240a033981 */ /* 0x000ea2000c1e1520 */
[----:B------:R-:W-:Y:S01]  /*27e0*/  LEA R4, P1, R14, UR4, 0x1 ;  /* 0x000000040e047c11 */ /* 0x000fe2000f8208ff */
[----:B------:R-:W-:Y:S01]  /*27f0*/  IMAD.WIDE.U32 R12, R51, R46, R6 ;  /* 0x0000002e330c7225 */ /* 0x000fe200078e0006 */
[----:B------:R-:W-:Y:S01]  /*2800*/  ISETP.GT.AND P0, PT, R2, 0x1, P0 ;  /* 0x000000010200780c */ /* 0x000fe20000704270 */
[----:B------:R-:W-:Y:S02]  /*2810*/  BSSY B1, `(.L_x_34) ;  /* 0x0000010000017945 */ /* 0x000fe40003800000 */
[----:B------:R-:W-:Y:S02]  /*2820*/  IMAD.IADD R13, R43, 0x1, R13 ;  /* 0x000000012b0d7824 */ /* 0x000fe400078e020d */
[----:B------:R-:W-:-:S04]  /*2830*/  IMAD.WIDE.U32 R12, R31, R40, R12 ;  /* 0x000000281f0c7225 */ /* 0x000fc800078e000c */
[----:B------:R-:W-:Y:S02]  /*2840*/  IMAD.IADD R13, R41, 0x1, R13 ;  /* 0x00000001290d7824 */ /* 0x000fe400078e020d */
[----:B--2---:R-:W-:-:S04]  /*2850*/  IMAD.U32 R5, R3, 0x10000, RZ ;  /* 0x0001000003057824 */ /* 0x004fc800078e00ff */
[----:B------:R-:W-:-:S04]  /*2860*/  FMUL R5, R5, R30 ;  /* 0x0000001e05057220 */ /* 0x000fc80000400000 */
[----:B------:R-:W-:Y:S01]  /*2870*/  FFMA R36, R36, R29, R5 ;  /* 0x0000001d24247223 */ /* 0x000fe20000000005 */
[----:B------:R-:W-:Y:S02]  /*2880*/  LEA.HI.X R5, R14, UR5, R53, 0x1, P1 ;  /* 0x000000050e057c11 */ /* 0x000fe400088f0c35 */
[C---:B------:R-:W-:Y:S02]  /*2890*/  LEA R14, P1, R12.reuse, R44, 0x1 ;  /* 0x0000002c0c0e7211 */ /* 0x040fe400078208ff */
[----:B------:R-:W-:Y:S02]  /*28a0*/  F2FP.BF16.F32.PACK_AB R36, RZ, R36 ;  /* 0x00000024ff24723e */ /* 0x000fe400000010ff */
[----:B------:R-:W-:Y:S01]  /*28b0*/  LEA.HI.X R15, R12, R45, R13, 0x1, P1 ;  /* 0x0000002d0c0f7211 */ /* 0x000fe200008f0c0d */
[C---:B------:R-:W-:Y:S01]  /*28c0*/  IMAD.SHL.U32 R12, R46.reuse, 0x8, RZ ;  /* 0x000000082e0c7824 */ /* 0x040fe200078e00ff */
[----:B------:R-:W-:Y:S01]  /*28d0*/  SHF.L.U64.HI R13, R46, 0x3, R47 ;  /* 0x000000032e0d7819 */ /* 0x000fe2000001022f */
[----:B------:R0:W-:Y:S01]  /*28e0*/  @P3 STG.E.U16 desc[UR36][R4.64], R36 ;  /* 0x0000002404003986 */ /* 0x0001e2000c101524 */
[----:B------:R-:W-:Y:S05]  /*28f0*/  @!P0 BRA `(.L_x_35) ;  /* 0x0000000000048947 */ /* 0x000fea0003800000 */
[----:B------:R1:W5:Y:S02]  /*2900*/  LDG.E.LTC128B.U16 R3, desc[UR36][R14.64+0x2] ;  /* 0x000002240e037981 */ /* 0x000364000c1e1520 */
.L_x_35:
[----:B------:R-:W-:Y:S05]  /*2910*/  BSYNC B1 ;  /* 0x0000000000017941 */ /* 0x000fea0003800000 */
.L_x_34:
[----:B-1---5:R-:W-:Y:S01]  /*2920*/  IMAD.U32 R15, R3, 0x10000, RZ ;  /* 0x00010000030f7824 */ /* 0x022fe200078e00ff */
[----:B------:R-:W-:Y:S01]  /*2930*/  ISETP.GT.AND P1, PT, R50, 0x8, PT ;  /* 0x000000083200780c */ /* 0x000fe20003f24270 */
[----:B------:R-:W-:Y:S01]  /*2940*/  IMAD.WIDE.U32 R12, R51, R46, R12 ;  /* 0x0000002e330c7225 */ /* 0x000fe200078e000c */
[----:B------:R-:W-:Y:S03]  /*2950*/  BSSY B1, `(.L_x_36) ;  /* 0x000000d000017945 */ /* 0x000fe60003800000 */
[----:B------:R-:W-:Y:S01]  /*2960*/  FMUL R8, R15, R30 ;  /* 0x0000001e0f087220 */ /* 0x000fe20000400000 */
[----:B------:R-:W-:Y:S01]  /*2970*/  ISETP.GT.AND P2, PT, R2, RZ, P1 ;  /* 0x000000ff0200720c */ /* 0x000fe20000f44270 */
[----:B------:R-:W-:Y:S01]  /*2980*/  IMAD.IADD R43, R43, 0x1, R13 ;  /* 0x000000012b2b7824 */ /* 0x000fe200078e020d */
[----:B------:R-:W-:Y:S01]  /*2990*/  IADD3 R20, P3, R20, R12, RZ ;  /* 0x0000000c14147210 */ /* 0x000fe20007f7e0ff */
[----:B------:R-:W-:-:S04]  /*29a0*/  FFMA R8, R37, R29, R8 ;  /* 0x0000001d25087223 */ /* 0x000fc80000000008 */
[----:B------:R-:W-:Y:S01]  /*29b0*/  IMAD.X R9, R43, 0x1, R9, P3 ;  /* 0x000000012b097824 */ /* 0x000fe200018e0609 */
[----:B------:R-:W-:Y:S02]  /*29c0*/  F2FP.BF16.F32.PACK_AB R14, RZ, R8 ;  /* 0x00000008ff0e723e */ /* 0x000fe400000010ff */
[----:B------:R-:W-:-:S03]  /*29d0*/  LEA R8, P3, R20, R44, 0x1 ;  /* 0x0000002c14087211 */ /* 0x000fc600078608ff */
[----:B------:R1:W-:Y:S01]  /*29e0*/  @P0 STG.E.U16 desc[UR36][R4.64+0x2], R14 ;  /* 0x0000020e04000986 */ /* 0x0003e2000c101524 */
[----:B------:R-:W-:Y:S01]  /*29f0*/  LEA.HI.X R9, R20, R45, R9, 0x1, P3 ;  /* 0x0000002d14097211 */ /* 0x000fe200018f0c09 */
[----:B------:R-:W-:Y:S08]  /*2a00*/  @!P2 BRA `(.L_x_37) ;  /* 0x000000000004a947 */ /* 0x000ff00003800000 */
[----:B------:R2:W5:Y:S02]  /*2a10*/  LDG.E.LTC128B.U16 R3, desc[UR36][R8.64] ;  /* 0x0000002408037981 */ /* 0x000564000c1e1520 */
.L_x_37:
[----:B------:R-:W-:Y:S05]  /*2a20*/  BSYNC B1 ;  /* 0x0000000000017941 */ /* 0x000fea0003800000 */
.L_x_36:
[----:B-----5:R-:W-:Y:S01]  /*2a30*/  IMAD.U32 R13, R3, 0x10000, RZ ;  /* 0x00010000030d7824 */ /* 0x020fe200078e00ff */
[----:B------:R-:W-:Y:S01]  /*2a40*/  IADD3 R12, P0, R6, R12, RZ ;  /* 0x0000000c060c7210 */ /* 0x000fe20007f1e0ff */
[----:B------:R-:W-:Y:S01]  /*2a50*/  BSSY B1, `(.L_x_38) ;  /* 0x0000010000017945 */ /* 0x000fe20003800000 */
[----:B------:R-:W-:Y:S01]  /*2a60*/  ISETP.GT.AND P1, PT, R2, 0x1, P1 ;  /* 0x000000010200780c */ /* 0x000fe20000f24270 */
[----:B------:R-:W-:Y:S02]  /*2a70*/  FMUL R15, R13, R30 ;  /* 0x0000001e0d0f7220 */ /* 0x000fe40000400000 */
[----:B------:R-:W-:Y:S01]  /*2a80*/  IMAD.X R13, R7, 0x1, R43, P0 ;  /* 0x00000001070d7824 */ /* 0x000fe200000e062b */
[----:B------:R-:W-:Y:S01]  /*2a90*/  LEA R6, P0, R48, R4, 0x4 ;  /* 0x0000000430067211 */ /* 0x000fe200078020ff */
[----:B------:R-:W-:Y:S01]  /*2aa0*/  FFMA R15, R38, R29, R15 ;  /* 0x0000001d260f7223 */ /* 0x000fe2000000000f */
[----:B------:R-:W-:Y:S02]  /*2ab0*/  IMAD.WIDE.U32 R12, R31, R40, R12 ;  /* 0x000000281f0c7225 */ /* 0x000fe400078e000c */
[----:B------:R-:W-:-:S02]  /*2ac0*/  LEA.HI.X R7, R48, R5, R49, 0x4, P0 ;  /* 0x0000000530077211 */ /* 0x000fc400000f2431 */
[----:B------:R-:W-:Y:S01]  /*2ad0*/  F2FP.BF16.F32.PACK_AB R15, RZ, R15 ;  /* 0x0000000fff0f723e */ /* 0x000fe200000010ff */
[----:B------:R-:W-:Y:S01]  /*2ae0*/  IMAD.IADD R13, R41, 0x1, R13 ;  /* 0x00000001290d7824 */ /* 0x000fe200078e020d */
[C---:B-1----:R-:W-:Y:S02]  /*2af0*/  LEA R14, P0, R12.reuse, R44, 0x1 ;  /* 0x0000002c0c0e7211 */ /* 0x042fe400078008ff */
[----:B------:R-:W-:Y:S02]  /*2b00*/  PRMT R20, R15, 0x7610, R20 ;  /* 0x000076100f147816 */ /* 0x000fe40000000014 */
[----:B------:R-:W-:-:S03]  /*2b10*/  LEA.HI.X R15, R12, R45, R13, 0x1, P0 ;  /* 0x0000002d0c0f7211 */ /* 0x000fc600000f0c0d */
[----:B------:R1:W-:Y:S01]  /*2b20*/  @P2 STG.E.U16 desc[UR36][R6.64], R20 ;  /* 0x0000001406002986 */ /* 0x0003e2000c101524 */
[----:B------:R-:W-:Y:S05]  /*2b30*/  @!P1 BRA `(.L_x_39) ;  /* 0x0000000000049947 */ /* 0x000fea0003800000 */
[----:B------:R3:W5:Y:S02]  /*2b40*/  LDG.E.LTC128B.U16 R3, desc[UR36][R14.64+0x2] ;  /* 0x000002240e037981 */ /* 0x000764000c1e1520 */
.L_x_39:
[----:B------:R-:W-:Y:S05]  /*2b50*/  BSYNC B1 ;  /* 0x0000000000017941 */ /* 0x000fea0003800000 */
.L_x_38:
[----:B-----5:R-:W-:Y:S01]  /*2b60*/  IMAD.U32 R13, R3, 0x10000, RZ ;  /* 0x00010000030d7824 */ /* 0x020fe200078e00ff */
[----:B------:R-:W-:Y:S01]  /*2b70*/  ISETP.GT.AND P0, PT, R50, 0x80, PT ;  /* 0x000000803200780c */ /* 0x000fe20003f04270 */
[C---:B------:R-:W-:Y:S01]  /*2b80*/  IMAD.SHL.U32 R45, R46.reuse, 0x100, RZ ;  /* 0x000001002e2d7824 */ /* 0x040fe200078e00ff */
[----:B------:R-:W-:Y:S01]  /*2b90*/  SHF.L.U64.HI R47, R46, 0x8, R47 ;  /* 0x000000082e2f7819 */ /* 0x000fe2000001022f */
[----:B------:R-:W-:Y:S01]  /*2ba0*/  FMUL R12, R13, R30 ;  /* 0x0000001e0d0c7220 */ /* 0x000fe20000400000 */
[----:B------:R-:W-:Y:S02]  /*2bb0*/  ISETP.GT.AND P2, PT, R2, RZ, P0 ;  /* 0x000000ff0200720c */ /* 0x000fe40000744270 */
[----:B------:R-:W-:Y:S01]  /*2bc0*/  PRMT R31, R3, 0x7610, R31 ;  /* 0x00007610031f7816 */ /* 0x000fe2000000001f */
[----:B------:R-:W-:Y:S01]  /*2bd0*/  FFMA R39, R39, R29, R12 ;  /* 0x0000001d27277223 */ /* 0x000fe2000000000c */
[----:B------:R-:W-:-:S04]  /*2be0*/  IADD3 R12, P3, R45, R10, RZ ;  /* 0x0000000a2d0c7210 */ /* 0x000fc80007f7e0ff */
[----:B------:R-:W-:Y:S01]  /*2bf0*/  F2FP.BF16.F32.PACK_AB R39, RZ, R39 ;  /* 0x00000027ff27723e */ /* 0x000fe200000010ff */
[----:B------:R-:W-:-:S03]  /*2c00*/  IMAD.X R13, R47, 0x1, R11, P3 ;  /* 0x000000012f0d7824 */ /* 0x000fc600018e060b */
[----:B---3--:R-:W-:-:S05]  /*2c10*/  PRMT R15, R39, 0x7610, R15 ;  /* 0x00007610270f7816 */ /* 0x008fca000000000f */
[----:B------:R3:W-:Y:S04]  /*2c20*/  @P1 STG.E.U16 desc[UR36][R6.64+0x2], R15 ;  /* 0x0000020f06001986 */ /* 0x0007e8000c101524 */
[----:B------:R-:W4:Y:S01]  /*2c30*/  @P2 LDG.E.LTC128B.U16 R31, desc[UR36][R12.64] ;  /* 0x000000240c1f2981 */ /* 0x000f22000c1e1520 */
[----:B------:R-:W-:Y:S01]  /*2c40*/  IMAD.SHL.U32 R41, R48, 0x100, RZ ;  /* 0x0000010030297824 */ /* 0x000fe200078e00ff */
[----:B------:R-:W-:Y:S02]  /*2c50*/  LOP3.LUT R39, R45, 0x2, RZ, 0xfc, !PT ;  /* 0x000000022d277812 */ /* 0x000fe400078efcff */
[----:B------:R-:W-:Y:S02]  /*2c60*/  ISETP.GT.AND P0, PT, R2, 0x1, P0 ;  /* 0x000000010200780c */ /* 0x000fe40000704270 */
[----:B------:R-:W-:-:S02]  /*2c70*/  SHF.L.U64.HI R43, R48, 0x8, R49 ;  /* 0x00000008302b7819 */ /* 0x000fc40000010231 */
[----:B------:R-:W-:Y:S02]  /*2c80*/  IADD3 R14, P1, R41, R4, RZ ;  /* 0x00000004290e7210 */ /* 0x000fe40007f3e0ff */
[----:B------:R-:W-:-:S03]  /*2c90*/  IADD3 R10, P3, R39, R10, RZ ;  /* 0x0000000a270a7210 */ /* 0x000fc60007f7e0ff */
[----:B---3--:R-:W-:Y:S02]  /*2ca0*/  IMAD.X R15, R43, 0x1, R5, P1 ;  /* 0x000000012b0f7824 */ /* 0x008fe400008e0605 */
[----:B------:R-:W-:Y:S02]  /*2cb0*/  IMAD.X R11, R47, 0x1, R11, P3 ;  /* 0x000000012f0b7824 */ /* 0x000fe400018e060b */
[----:B----4-:R-:W-:-:S04]  /*2cc0*/  IMAD.U32 R3, R31, 0x10000, RZ ;  /* 0x000100001f037824 */ /* 0x010fc800078e00ff */
[----:B------:R-:W-:-:S04]  /*2cd0*/  FMUL R3, R3, R30 ;  /* 0x0000001e03037220 */ /* 0x000fc80000400000 */
[----:B------:R-:W-:-:S05]  /*2ce0*/  FFMA R3, R32, R29, R3 ;  /* 0x0000001d20037223 */ /* 0x000fca0000000003 */
[----:B------:R-:W-:-:S04]  /*2cf0*/  F2FP.BF16.F32.PACK_AB R3, RZ, R3 ;  /* 0x00000003ff03723e */ /* 0x000fc800000010ff */
[----:B------:R-:W-:-:S05]  /*2d00*/  PRMT R21, R3, 0x7610, R21 ;  /* 0x0000761003157816 */ /* 0x000fca0000000015 */
[----:B------:R3:W-:Y:S04]  /*2d10*/  @P2 STG.E.U16 desc[UR36][R14.64], R21 ;  /* 0x000000150e002986 */ /* 0x0007e8000c101524 */
[----:B------:R-:W4:Y:S01]  /*2d20*/  @P0 LDG.E.LTC128B.U16 R31, desc[UR36][R10.64] ;  /* 0x000000240a1f0981 */ /* 0x000f22000c1e1520 */
[----:B------:R-:W-:Y:S01]  /*2d30*/  LOP3.LUT R37, R41, 0x2, RZ, 0xfc, !PT ;  /* 0x0000000229257812 */ /* 0x000fe200078efcff */
[----:B------:R-:W-:Y:S01]  /*2d40*/  BSSY B1, `(.L_x_40) ;  /* 0x000000e000017945 */ /* 0x000fe20003800000 */
[----:B------:R-:W-:Y:S02]  /*2d50*/  ISETP.GT.AND P1, PT, R50, 0x88, PT ;  /* 0x000000883200780c */ /* 0x000fe40003f24270 */
[----:B0-----:R-:W-:Y:S02]  /*2d60*/  IADD3 R4, P3, R37, R4, RZ ;  /* 0x0000000425047210 */ /* 0x001fe40007f7e0ff */
[----:B------:R-:W-:-:S03]  /*2d70*/  ISETP.GT.AND P2, PT, R2, RZ, P1 ;  /* 0x000000ff0200720c */ /* 0x000fc60000f44270 */
[----:B------:R-:W-:Y:S02]  /*2d80*/  IMAD.X R5, R43, 0x1, R5, P3 ;  /* 0x000000012b057824 */ /* 0x000fe400018e0605 */
[----:B----4-:R-:W-:-:S04]  /*2d90*/  IMAD.U32 R3, R31, 0x10000, RZ ;  /* 0x000100001f037824 */ /* 0x010fc800078e00ff */
[----:B-1----:R-:W-:-:S04]  /*2da0*/  FMUL R20, R3, R30 ;  /* 0x0000001e03147220 */ /* 0x002fc80000400000 */
[----:B------:R-:W-:-:S05]  /*2db0*/  FFMA R20, R33, R29, R20 ;  /* 0x0000001d21147223 */ /* 0x000fca0000000014 */
[----:B------:R-:W-:Y:S02]  /*2dc0*/  F2FP.BF16.F32.PACK_AB R3, RZ, R20 ;  /* 0x00000014ff03723e */ /* 0x000fe400000010ff */
[----:B------:R-:W-:-:S03]  /*2dd0*/  IADD3 R20, P3, R45, R8, RZ ;  /* 0x000000082d147210 */ /* 0x000fc60007f7e0ff */
[----:B------:R0:W-:Y:S02]  /*2de0*/  @P0 STG.E.U16 desc[UR36][R4.64], R3 ;  /* 0x0000000304000986 */ /* 0x0001e4000c101524 */
[----:B---3--:R-:W-:Y:S01]  /*2df0*/  IMAD.X R21, R47, 0x1, R9, P3 ;  /* 0x000000012f157824 */ /* 0x008fe200018e0609 */
[----:B------:R-:W-:Y:S07]  /*2e00*/  @!P2 BRA `(.L_x_41) ;  /* 0x000000000004a947 */ /* 0x000fee0003800000 */
[----:B------:R1:W5:Y:S02]  /*2e10*/  LDG.E.LTC128B.U16 R31, desc[UR36][R20.64] ;  /* 0x00000024141f7981 */ /* 0x000364000c1e1520 */
.L_x_41:
[----:B------:R-:W-:Y:S05]  /*2e20*/  BSYNC B1 ;  /* 0x0000000000017941 */ /* 0x000fea0003800000 */
.L_x_40:
[----:B0----5:R-:W-:Y:S01]  /*2e30*/  IMAD.U32 R3, R31, 0x10000, RZ ;  /* 0x000100001f037824 */ /* 0x021fe200078e00ff */
[----:B------:R-:W-:Y:S01]  /*2e40*/  IADD3 R4, P3, R41, R6, RZ ;  /* 0x0000000629047210 */ /* 0x000fe20007f7e0ff */
[----:B------:R-:W-:Y:S01]  /*2e50*/  BSSY B1, `(.L_x_42) ;  /* 0x000000b000017945 */ /* 0x000fe20003800000 */
[----:B------:R-:W-:Y:S01]  /*2e60*/  ISETP.GT.AND P0, PT, R2, 0x1, P1 ;  /* 0x000000010200780c */ /* 0x000fe20000f04270 */
[----:B------:R-:W-:Y:S01]  /*2e70*/  FMUL R3, R3, R30 ;  /* 0x0000001e03037220 */ /* 0x000fe20000400000 */
[----:B--2---:R-:W-:Y:S01]  /*2e80*/  IADD3 R8, P1, R39, R8, RZ ;  /* 0x0000000827087210 */ /* 0x004fe20007f3e0ff */
[----:B------:R-:W-:Y:S02]  /*2e90*/  IMAD.X R5, R43, 0x1, R7, P3 ;  /* 0x000000012b057824 */ /* 0x000fe400018e0607 */
[----:B------:R-:W-:Y:S02]  /*2ea0*/  FFMA R3, R34, R29, R3 ;  /* 0x0000001d22037223 */ /* 0x000fe40000000003 */
[----:B------:R-:W-:-:S03]  /*2eb0*/  IMAD.X R9, R47, 0x1, R9, P1 ;  /* 0x000000012f097824 */ /* 0x000fc600008e0609 */
[----:B------:R-:W-:-:S05]  /*2ec0*/  F2FP.BF16.F32.PACK_AB R3, RZ, R3 ;  /* 0x00000003ff03723e */ /* 0x000fca00000010ff */
[----:B------:R0:W-:Y:S01]  /*2ed0*/  @P2 STG.E.U16 desc[UR36][R4.64], R3 ;  /* 0x0000000304002986 */ /* 0x0001e2000c101524 */
[----:B------:R-:W-:Y:S05]  /*2ee0*/  @!P0 BRA `(.L_x_43) ;  /* 0x0000000000048947 */ /* 0x000fea0003800000 */
[----:B------:R2:W5:Y:S02]  /*2ef0*/  LDG.E.LTC128B.U16 R31, desc[UR36][R8.64] ;  /* 0x00000024081f7981 */ /* 0x000564000c1e1520 */
.L_x_43:
[----:B------:R-:W-:Y:S05]  /*2f00*/  BSYNC B1 ;  /* 0x0000000000017941 */ /* 0x000fea0003800000 */
.L_x_42:
[----:B0----5:R-:W-:Y:S01]  /*2f10*/  IMAD.U32 R3, R31, 0x10000, RZ ;  /* 0x000100001f037824 */ /* 0x021fe200078e00ff */
[----:B------:R-:W-:Y:S01]  /*2f20*/  IADD3 R6, P3, R37, R6, RZ ;  /* 0x0000000625067210 */ /* 0x000fe20007f7e0ff */
[----:B------:R-:W-:Y:S01]  /*2f30*/  BSSY B1, `(.L_x_44) ;  /* 0x000000c000017945 */ /* 0x000fe20003800000 */
[----:B------:R-:W-:Y:S01]  /*2f40*/  ISETP.GT.AND P1, PT, R50, 0x100, PT ;  /* 0x000001003200780c */ /* 0x000fe20003f24270 */
[----:B--2---:R-:W-:Y:S02]  /*2f50*/  FMUL R8, R3, R30 ;  /* 0x0000001e03087220 */ /* 0x004fe40000400000 */
[----:B------:R-:W-:Y:S01]  /*2f60*/  IMAD.X R7, R43, 0x1, R7, P3 ;  /* 0x000000012b077824 */ /* 0x000fe200018e0607 */
[----:B------:R-:W-:Y:S01]  /*2f70*/  ISETP.GT.AND P2, PT, R2, RZ, P1 ;  /* 0x000000ff0200720c */ /* 0x000fe20000f44270 */
[----:B------:R-:W-:-:S05]  /*2f80*/  FFMA R8, R35, R29, R8 ;  /* 0x0000001d23087223 */ /* 0x000fca0000000008 */
[----:B------:R-:W-:-:S05]  /*2f90*/  F2FP.BF16.F32.PACK_AB R8, RZ, R8 ;  /* 0x00000008ff08723e */ /* 0x000fca00000010ff */
[----:B------:R0:W-:Y:S02]  /*2fa0*/  @P0 STG.E.U16 desc[UR36][R6.64], R8 ;  /* 0x0000000806000986 */ /* 0x0001e4000c101524 */
[----:B------:R-:W-:Y:S05]  /*2fb0*/  @!P2 BRA `(.L_x_45) ;  /* 0x00000000000ca947 */ /* 0x000fea0003800000 */
[----:B0-----:R-:W-:-:S05]  /*2fc0*/  IADD3 R6, P0, R12, R45, RZ ;  /* 0x0000002d0c067210 */ /* 0x001fca0007f1e0ff */
[----:B------:R-:W-:-:S05]  /*2fd0*/  IMAD.X R7, R13, 0x1, R47, P0 ;  /* 0x000000010d077824 */ /* 0x000fca00000e062f */
[----:B------:R2:W5:Y:S03]  /*2fe0*/  LDG.E.LTC128B.U16 R31, desc[UR36][R6.64] ;  /* 0x00000024061f7981 */ /* 0x000566000c1e1520 */
.L_x_45:
[----:B------:R-:W-:Y:S05]  /*2ff0*/  BSYNC B1 ;  /* 0x0000000000017941 */ /* 0x000fea0003800000 */
.L_x_44:
[----:B-----5:R-:W-:Y:S01]  /*3000*/  IMAD.U32 R3, R31, 0x10000, RZ ;  /* 0x000100001f037824 */ /* 0x020fe200078e00ff */
[----:B0-2---:R-:W-:Y:S01]  /*3010*/  IADD3 R6, P3, R14, R41, RZ ;  /* 0x000000290e067210 */ /* 0x005fe20007f7e0ff */
[----:B------:R-:W-:Y:S01]  /*3020*/  BSSY B1, `(.L_x_46) ;  /* 0x000000b000017945 */ /* 0x000fe20003800000 */
[----:B------:R-:W-:Y:S01]  /*3030*/  ISETP.GT.AND P0, PT, R2, 0x1, P1 ;  /* 0x000000010200780c */ /* 0x000fe20000f04270 */
[----:B------:R-:W-:Y:S01]  /*3040*/  FMUL R3, R3, R30 ;  /* 0x0000001e03037220 */ /* 0x000fe20000400000 */
[----:B------:R-:W-:Y:S01]  /*3050*/  IADD3 R8, P1, R39, R12, RZ ;  /* 0x0000000c27087210 */ /* 0x000fe20007f3e0ff */
[----:B------:R-:W-:Y:S02]  /*3060*/  IMAD.X R7, R15, 0x1, R43, P3 ;  /* 0x000000010f077824 */ /* 0x000fe400018e062b */
[----:B------:R-:W-:Y:S02]  /*3070*/  FFMA R3, R24, R29, R3 ;  /* 0x0000001d18037223 */ /* 0x000fe40000000003 */
[----:B------:R-:W-:-:S03]  /*3080*/  IMAD.X R9, R13, 0x1, R47, P1 ;  /* 0x000000010d097824 */ /* 0x000fc600008e062f */
[----:B------:R-:W-:-:S05]  /*3090*/  F2FP.BF16.F32.PACK_AB R3, RZ, R3 ;  /* 0x00000003ff03723e */ /* 0x000fca00000010ff */
[----:B------:R0:W-:Y:S01]  /*30a0*/  @P2 STG.E.U16 desc[UR36][R6.64], R3 ;  /* 0x0000000306002986 */ /* 0x0001e2000c101524 */
[----:B------:R-:W-:Y:S05]  /*30b0*/  @!P0 BRA `(.L_x_47) ;  /* 0x0000000000048947 */ /* 0x000fea0003800000 */
[----:B------:R2:W5:Y:S02]  /*30c0*/  LDG.E.LTC128B.U16 R31, desc[UR36][R8.64] ;  /* 0x00000024081f7981 */ /* 0x000564000c1e1520 */
.L_x_47:
[----:B------:R-:W-:Y:S05]  /*30d0*/  BSYNC B1 ;  /* 0x0000000000017941 */ /* 0x000fea0003800000 */
.L_x_46:
[----:B0----5:R-:W-:Y:S01]  /*30e0*/  IMAD.U32 R3, R31, 0x10000, RZ ;  /* 0x000100001f037824 */ /* 0x021fe200078e00ff */
[----:B------:R-:W-:Y:S01]  /*30f0*/  ISETP.GT.AND P1, PT, R50, 0x108, PT ;  /* 0x000001083200780c */ /* 0x000fe20003f24270 */
[----:B------:R-:W-:Y:S02]  /*3100*/  BSSY B1, `(.L_x_48) ;  /* 0x000000c000017945 */ /* 0x000fe40003800000 */
[----:B------:R-:W-:Y:S01]  /*3110*/  FMUL R6, R3, R30 ;  /* 0x0000001e03067220 */ /* 0x000fe20000400000 */
[----:B------:R-:W-:-:S03]  /*3120*/  ISETP.GT.AND P3, PT, R2, RZ, P1 ;  /* 0x000000ff0200720c */ /* 0x000fc60000f64270 */
[----:B------:R-:W-:Y:S01]  /*3130*/  FFMA R25, R25, R29, R6 ;  /* 0x0000001d19197223 */ /* 0x000fe20000000006 */
[----:B------:R-:W-:-:S04]  /*3140*/  IADD3 R6, P2, R37, R14, RZ ;  /* 0x0000000e25067210 */ /* 0x000fc80007f5e0ff */
[----:B------:R-:W-:Y:S01]  /*3150*/  F2FP.BF16.F32.PACK_AB R25, RZ, R25 ;  /* 0x00000019ff19723e */ /* 0x000fe200000010ff */
[----:B------:R-:W-:-:S05]  /*3160*/  IMAD.X R7, R15, 0x1, R43, P2 ;  /* 0x000000010f077824 */ /* 0x000fca00010e062b */
[----:B------:R0:W-:Y:S01]  /*3170*/  @P0 STG.E.U16 desc[UR36][R6.64], R25 ;  /* 0x0000001906000986 */ /* 0x0001e2000c101524 */
[----:B------:R-:W-:Y:S05]  /*3180*/  @!P3 BRA `(.L_x_49) ;  /* 0x00000000000cb947 */ /* 0x000fea0003800000 */
[----:B0-----:R-:W-:-:S05]  /*3190*/  IADD3 R6, P0, R20, R45, RZ ;  /* 0x0000002d14067210 */ /* 0x001fca0007f1e0ff */
[----:B------:R-:W-:-:S05]  /*31a0*/  IMAD.X R7, R21, 0x1, R47, P0 ;  /* 0x0000000115077824 */ /* 0x000fca00000e062f */
[----:B------:R3:W5:Y:S03]  /*31b0*/  LDG.E.LTC128B.U16 R31, desc[UR36][R6.64] ;  /* 0x00000024061f7981 */ /* 0x000766000c1e1520 */
.L_x_49:
[----:B------:R-:W-:Y:S05]  /*31c0*/  BSYNC B1 ;  /* 0x0000000000017941 */ /* 0x000fea0003800000 */
.L_x_48:
[----:B-----5:R-:W-:Y:S01]  /*31d0*/  IMAD.U32 R3, R31, 0x10000, RZ ;  /* 0x000100001f037824 */ /* 0x020fe200078e00ff */
[----:B------:R-:W-:Y:S01]  /*31e0*/  ISETP.GT.AND P1, PT, R2, 0x1, P1 ;  /* 0x000000010200780c */ /* 0x000fe20000f24270 */
[----:B------:R-:W-:Y:S01]  /*31f0*/  BSSY B1, `(.L_x_50) ;  /* 0x000000b000017945 */ /* 0x000fe20003800000 */
[----:B0--3--:R-:W-:Y:S01]  /*3200*/  IADD3 R6, P0, R4, R41, RZ ;  /* 0x0000002904067210 */ /* 0x009fe20007f1e0ff */
[----:B------:R-:W-:-:S04]  /*3210*/  FMUL R3, R3, R30 ;  /* 0x0000001e03037220 */ /* 0x000fc80000400000 */
[----:B------:R-:W-:Y:S01]  /*3220*/  FFMA R3, R26, R29, R3 ;  /* 0x0000001d1a037223 */ /* 0x000fe20000000003 */
[----:B------:R-:W-:Y:S01]  /*3230*/  IMAD.X R7, R5, 0x1, R43, P0 ;  /* 0x0000000105077824 */ /* 0x000fe200000e062b */
[----:B------:R-:W-:-:S03]  /*3240*/  IADD3 R2, P0, R20, R39, RZ ;  /* 0x0000002714027210 */ /* 0x000fc60007f1e0ff */
[----:B------:R-:W-:-:S05]  /*3250*/  F2FP.BF16.F32.PACK_AB R3, RZ, R3 ;  /* 0x00000003ff03723e */ /* 0x000fca00000010ff */
[----:B------:R0:W-:Y:S02]  /*3260*/  @P3 STG.E.U16 desc[UR36][R6.64], R3 ;  /* 0x0000000306003986 */ /* 0x0001e4000c101524 */
[----:B0-----:R-:W-:Y:S01]  /*3270*/  IMAD.X R3, R21, 0x1, R47, P0 ;  /* 0x0000000115037824 */ /* 0x001fe200000e062f */
[----:B------:R-:W-:Y:S06]  /*3280*/  @!P1 BRA `(.L_x_51) ;  /* 0x0000000000049947 */ /* 0x000fec0003800000 */
[----:B------:R0:W5:Y:S02]  /*3290*/  LDG.E.LTC128B.U16 R31, desc[UR36][R2.64] ;  /* 0x00000024021f7981 */ /* 0x000164000c1e1520 */
.L_x_51:
[----:B------:R-:W-:Y:S05]  /*32a0*/  BSYNC B1 ;  /* 0x0000000000017941 */ /* 0x000fea0003800000 */
.L_x_50:
[----:B------:R-:W-:Y:S05]  /*32b0*/  @!P1 BRA `(.L_x_52) ;  /* 0x0000000400509947 */ /* 0x000fea0003800000 */
[----:B-----5:R-:W-:-:S04]  /*32c0*/  IMAD.U32 R31, R31, 0x10000, RZ ;  /* 0x000100001f1f7824 */ /* 0x020fc800078e00ff */
[----:B0-----:R-:W-:-:S04]  /*32d0*/  FMUL R2, R31, R30 ;  /* 0x0000001e1f027220 */ /* 0x001fc80000400000 */
[----:B------:R-:W-:Y:S01]  /*32e0*/  FFMA R27, R27, R29, R2 ;  /* 0x0000001d1b1b7223 */ /* 0x000fe20000000002 */
[----:B------:R-:W-:-:S04]  /*32f0*/  IADD3 R2, P0, R4, R37, RZ ;  /* 0x0000002504027210 */ /* 0x000fc80007f1e0ff */
[----:B------:R-:W-:Y:S01]  /*3300*/  F2FP.BF16.F32.PACK_AB R27, RZ, R27 ;  /* 0x0000001bff1b723e */ /* 0x000fe200000010ff */
[----:B------:R-:W-:-:S05]  /*3310*/  IMAD.X R3, R5, 0x1, R43, P0 ;  /* 0x0000000105037824 */ /* 0x000fca00000e062b */
[----:B------:R3:W-:Y:S01]  /*3320*/  STG.E.U16 desc[UR36][R2.64], R27 ;  /* 0x0000001b02007986 */ /* 0x0007e2000c101524 */
[----:B------:R-:W-:Y:S05]  /*3330*/  BRA `(.L_x_52) ;  /* 0x0000000400307947 */ /* 0x000fea0003800000 */
.L_x_33:
[----:B------:R-:W-:Y:S01]  /*3340*/  ULDC.64 UR4, c[0x0][0x5c0] ;  /* 0x0001700000047ab9 */ /* 0x000fe20000000a00 */
[-C--:B------:R-:W-:Y:S01]  /*3350*/  FMUL R36, R36, R29.reuse ;  /* 0x0000001d24247220 */ /* 0x080fe20000400000 */
[----:B------:R-:W-:Y:S01]  /*3360*/  LEA R4, P1, R14, UR4, 0x1 ;  /* 0x000000040e047c11 */ /* 0x000fe2000f8208ff */
[-C--:B------:R-:W-:Y:S01]  /*3370*/  FMUL R37, R37, R29.reuse ;  /* 0x0000001d25257220 */ /* 0x080fe20000400000 */
[----:B------:R-:W-:Y:S01]  /*3380*/  ISETP.GT.AND P2, PT, R50, 0x8, PT ;  /* 0x000000083200780c */ /* 0x000fe20003f44270 */
[-C--:B------:R-:W-:Y:S01]  /*3390*/  FMUL R38, R38, R29.reuse ;  /* 0x0000001d26267220 */ /* 0x080fe20000400000 */
[----:B------:R-:W-:Y:S01]  /*33a0*/  F2FP.BF16.F32.PACK_AB R36, RZ, R36 ;  /* 0x00000024ff24723e */ /* 0x000fe200000010ff */
[----:B------:R-:W-:Y:S01]  /*33b0*/  IMAD.SHL.U32 R15, R48, 0x100, RZ ;  /* 0x00000100300f7824 */ /* 0x000fe200078e00ff */
[----:B------:R-:W-:Y:S01]  /*33c0*/  LEA.HI.X R5, R14, UR5, R53, 0x1, P1 ;  /* 0x000000050e057c11 */ /* 0x000fe200088f0c35 */
[-C--:B------:R-:W-:Y:S01]  /*33d0*/  FMUL R39, R39, R29.reuse ;  /* 0x0000001d27277220 */ /* 0x080fe20000400000 */
[----:B------:R-:W-:Y:S01]  /*33e0*/  ISETP.GT.AND P1, PT, R2, 0x1, P0 ;  /* 0x000000010200780c */ /* 0x000fe20000724270 */
[-C--:B------:R-:W-:Y:S01]  /*33f0*/  FMUL R32, R32, R29.reuse ;  /* 0x0000001d20207220 */ /* 0x080fe20000400000 */
[----:B------:R-:W-:Y:S01]  /*3400*/  ISETP.GT.AND P4, PT, R2, RZ, P2 ;  /* 0x000000ff0200720c */ /* 0x000fe20001784270 */
[----:B------:R-:W-:Y:S01]  /*3410*/  @P3 STG.E.U16 desc[UR36][R4.64], R36 ;  /* 0x0000002404003986 */ /* 0x000fe2000c101524 */
[----:B------:R-:W-:Y:S01]  /*3420*/  LEA R6, P3, R48, R4, 0x4 ;  /* 0x0000000430067211 */ /* 0x000fe200078620ff */
[----:B------:R-:W-:Y:S01]  /*3430*/  FMUL R33, R33, R29 ;  /* 0x0000001d21217220 */ /* 0x000fe20000400000 */
[----:B------:R-:W-:Y:S01]  /*3440*/  F2FP.BF16.F32.PACK_AB R37, RZ, R37 ;  /* 0x00000025ff25723e */ /* 0x000fe200000010ff */
[-C--:B------:R-:W-:Y:S01]  /*3450*/  FMUL R34, R34, R29.reuse ;  /* 0x0000001d22227220 */ /* 0x080fe20000400000 */
[----:B------:R-:W-:Y:S01]  /*3460*/  F2FP.BF16.F32.PACK_AB R38, RZ, R38 ;  /* 0x00000026ff26723e */ /* 0x000fe200000010ff */
[----:B------:R-:W-:Y:S01]  /*3470*/  FMUL R35, R35, R29 ;  /* 0x0000001d23237220 */ /* 0x000fe20000400000 */
[--C-:B------:R-:W-:Y:S01]  /*3480*/  LEA.HI.X R7, R48, R5, R49.reuse, 0x4, P3 ;  /* 0x0000000530077211 */ /* 0x100fe200018f2431 */
[-C--:B------:R-:W-:Y:S01]  /*3490*/  FMUL R24, R24, R29.reuse ;  /* 0x0000001d18187220 */ /* 0x080fe20000400000 */
[----:B------:R-:W-:Y:S01]  /*34a0*/  ISETP.GT.AND P3, PT, R50, 0x80, PT ;  /* 0x000000803200780c */ /* 0x000fe20003f64270 */
[----:B------:R0:W-:Y:S01]  /*34b0*/  @P1 STG.E.U16 desc[UR36][R4.64+0x2], R37 ;  /* 0x0000022504001986 */ /* 0x0001e2000c101524 */
[----:B------:R-:W-:Y:S01]  /*34c0*/  ISETP.GT.AND P0, PT, R2, 0x1, P2 ;  /* 0x000000010200780c */ /* 0x000fe20001704270 */
[-C--:B------:R-:W-:Y:S01]  /*34d0*/  FMUL R25, R25, R29.reuse ;  /* 0x0000001d19197220 */ /* 0x080fe20000400000 */
[----:B------:R-:W-:Y:S01]  /*34e0*/  SHF.L.U64.HI R49, R48, 0x8, R49 ;  /* 0x0000000830317819 */ /* 0x000fe20000010231 */
[----:B------:R-:W-:Y:S01]  /*34f0*/  @P4 STG.E.U16 desc[UR36][R6.64], R38 ;  /* 0x0000002606004986 */ /* 0x000fe2000c101524 */
[----:B------:R-:W-:Y:S01]  /*3500*/  ISETP.GT.AND P4, PT, R2, RZ, P3 ;  /* 0x000000ff0200720c */ /* 0x000fe20001f84270 */
[-C--:B------:R-:W-:Y:S01]  /*3510*/  FMUL R26, R26, R29.reuse ;  /* 0x0000001d1a1a7220 */ /* 0x080fe20000400000 */
[----:B------:R-:W-:Y:S01]  /*3520*/  IADD3 R8, P5, R15, R4, RZ ;  /* 0x000000040f087210 */ /* 0x000fe20007fbe0ff */
[----:B------:R-:W-:Y:S01]  /*3530*/  FMUL R27, R27, R29 ;  /* 0x0000001d1b1b7220 */ /* 0x000fe20000400000 */
[----:B------:R-:W-:-:S02]  /*3540*/  F2FP.BF16.F32.PACK_AB R39, RZ, R39 ;  /* 0x00000027ff27723e */ /* 0x000fc400000010ff */
[----:B------:R-:W-:Y:S01]  /*3550*/  F2FP.BF16.F32.PACK_AB R32, RZ, R32 ;  /* 0x00000020ff20723e */ /* 0x000fe200000010ff */
[----:B------:R-:W-:Y:S01]  /*3560*/  IMAD.X R9, R49, 0x1, R5, P5 ;  /* 0x0000000131097824 */ /* 0x000fe200028e0605 */
[----:B------:R-:W-:Y:S01]  /*3570*/  LOP3.LUT R21, R15, 0x2, RZ, 0xfc, !PT ;  /* 0x000000020f157812 */ /* 0x000fe200078efcff */
[----:B------:R1:W-:Y:S01]  /*3580*/  @P0 STG.E.U16 desc[UR36][R6.64+0x2], R39 ;  /* 0x0000022706000986 */ /* 0x0003e2000c101524 */
[----:B------:R-:W-:Y:S02]  /*3590*/  ISETP.GT.AND P1, PT, R50, 0x88, PT ;  /* 0x000000883200780c */ /* 0x000fe40003f24270 */
[C---:B------:R-:W-:Y:S01]  /*35a0*/  ISETP.GT.AND P3, PT, R2.reuse, 0x1, P3 ;  /* 0x000000010200780c */ /* 0x040fe20001f64270 */
[----:B------:R2:W-:Y:S01]  /*35b0*/  @P4 STG.E.U16 desc[UR36][R8.64], R32 ;  /* 0x0000002008004986 */ /* 0x0005e2000c101524 */
[----:B0-----:R-:W-:Y:S02]  /*35c0*/  IADD3 R4, P4, R21, R4, RZ ;  /* 0x0000000415047210 */ /* 0x001fe40007f9e0ff */
[----:B------:R-:W-:-:S02]  /*35d0*/  ISETP.GT.AND P5, PT, R2, RZ, P1 ;  /* 0x000000ff0200720c */ /* 0x000fc40000fa4270 */
[----:B------:R-:W-:Y:S01]  /*35e0*/  F2FP.BF16.F32.PACK_AB R33, RZ, R33 ;  /* 0x00000021ff21723e */ /* 0x000fe200000010ff */
[----:B------:R-:W-:Y:S01]  /*35f0*/  IMAD.X R5, R49, 0x1, R5, P4 ;  /* 0x0000000131057824 */ /* 0x000fe200020e0605 */
[----:B------:R-:W-:Y:S02]  /*3600*/  IADD3 R10, P4, R15, R6, RZ ;  /* 0x000000060f0a7210 */ /* 0x000fe40007f9e0ff */
[----:B------:R-:W-:Y:S02]  /*3610*/  F2FP.BF16.F32.PACK_AB R34, RZ, R34 ;  /* 0x00000022ff22723e */ /* 0x000fe400000010ff */
[----:B------:R-:W-:Y:S01]  /*3620*/  ISETP.GT.AND P2, PT, R50, 0x100, PT ;  /* 0x000001003200780c */ /* 0x000fe20003f44270 */
[----:B------:R-:W-:Y:S01]  /*3630*/  IMAD.X R11, R49, 0x1, R7, P4 ;  /* 0x00000001310b7824 */ /* 0x000fe200020e0607 */
[----:B-1----:R-:W-:Y:S01]  /*3640*/  IADD3 R6, P4, R21, R6, RZ ;  /* 0x0000000615067210 */ /* 0x002fe20007f9e0ff */
[----:B------:R4:W-:Y:S01]  /*3650*/  @P3 STG.E.U16 desc[UR36][R4.64], R33 ;  /* 0x0000002104003986 */ /* 0x0009e2000c101524 */
[----:B------:R-:W-:-:S02]  /*3660*/  IADD3 R12, P3, R15, R8, RZ ;  /* 0x000000080f0c7210 */ /* 0x000fc40007f7e0ff */
[----:B------:R-:W-:Y:S01]  /*3670*/  ISETP.GT.AND P0, PT, R50, 0x108, PT ;  /* 0x000001083200780c */ /* 0x000fe20003f04270 */
[----:B------:R-:W-:Y:S01]  /*3680*/  IMAD.X R7, R49, 0x1, R7, P4 ;  /* 0x0000000131077824 */ /* 0x000fe200020e0607 */
[----:B--2---:R-:W-:Y:S01]  /*3690*/  IADD3 R8, P4, R21, R8, RZ ;  /* 0x0000000815087210 */ /* 0x004fe20007f9e0ff */
[----:B------:R4:W-:Y:S01]  /*36a0*/  @P5 STG.E.U16 desc[UR36][R10.64], R34 ;  /* 0x000000220a005986 */ /* 0x0009e2000c101524 */
[----:B------:R-:W-:Y:S01]  /*36b0*/  IADD3 R14, P5, R15, R10, RZ ;  /* 0x0000000a0f0e7210 */ /* 0x000fe20007fbe0ff */
[C-C-:B------:R-:W-:Y:S01]  /*36c0*/  IMAD.X R13, R49.reuse, 0x1, R9.reuse, P3 ;  /* 0x00000001310d7824 */ /* 0x140fe200018e0609 */
[C---:B------:R-:W-:Y:S01]  /*36d0*/  ISETP.GT.AND P1, PT, R2.reuse, 0x1, P1 ;  /* 0x000000010200780c */ /* 0x040fe20000f24270 */
[C---:B------:R-:W-:Y:S01]  /*36e0*/  IMAD.X R9, R49.reuse, 0x1, R9, P4 ;  /* 0x0000000131097824 */ /* 0x040fe200020e0609 */
[C---:B------:R-:W-:Y:S01]  /*36f0*/  ISETP.GT.AND P4, PT, R2.reuse, RZ, P2 ;  /* 0x000000ff0200720c */ /* 0x040fe20001784270 */
[----:B------:R-:W-:Y:S01]  /*3700*/  IMAD.X R15, R49, 0x1, R11, P5 ;  /* 0x00000001310f7824 */ /* 0x000fe200028e060b */
[----:B------:R-:W-:-:S02]  /*3710*/  ISETP.GT.AND P2, PT, R2, 0x1, P2 ;  /* 0x000000010200780c */ /* 0x000fc40001744270 */
[C---:B------:R-:W-:Y:S02]  /*3720*/  ISETP.GT.AND P5, PT, R2.reuse, RZ, P0 ;  /* 0x000000ff0200720c */ /* 0x040fe400007a4270 */
[----:B------:R-:W-:Y:S02]  /*3730*/  ISETP.GT.AND P0, PT, R2, 0x1, P0 ;  /* 0x000000010200780c */ /* 0x000fe40000704270 */
[----:B------:R-:W-:Y:S02]  /*3740*/  IADD3 R20, P3, R21, R10, RZ ;  /* 0x0000000a15147210 */ /* 0x000fe40007f7e0ff */
[----:B------:R-:W-:Y:S02]  /*3750*/  F2FP.BF16.F32.PACK_AB R35, RZ, R35 ;  /* 0x00000023ff23723e */ /* 0x000fe400000010ff */
[----:B------:R-:W-:Y:S01]  /*3760*/  F2FP.BF16.F32.PACK_AB R24, RZ, R24 ;  /* 0x00000018ff18723e */ /* 0x000fe200000010ff */
[----:B------:R-:W-:Y:S01]  /*3770*/  IMAD.X R21, R49, 0x1, R11, P3 ;  /* 0x0000000131157824 */ /* 0x000fe200018e060b */
[----:B------:R-:W-:Y:S01]  /*3780*/  F2FP.BF16.F32.PACK_AB R25, RZ, R25 ;  /* 0x00000019ff19723e */ /* 0x000fe200000010ff */
[----:B------:R4:W-:Y:S01]  /*3790*/  @P1 STG.E.U16 desc[UR36][R6.64], R35 ;  /* 0x0000002306001986 */ /* 0x0009e2000c101524 */
[----:B------:R-:W-:-:S02]  /*37a0*/  F2FP.BF16.F32.PACK_AB R26, RZ, R26 ;  /* 0x0000001aff1a723e */ /* 0x000fc400000010ff */
[----:B------:R-:W-:Y:S01]  /*37b0*/  F2FP.BF16.F32.PACK_AB R27, RZ, R27 ;  /* 0x0000001bff1b723e */ /* 0x000fe200000010ff */
[----:B------:R4:W-:Y:S04]  /*37c0*/  @P4 STG.E.U16 desc[UR36][R12.64], R24 ;  /* 0x000000180c004986 */ /* 0x0009e8000c101524 */
[----:B------:R4:W-:Y:S04]  /*37d0*/  @P2 STG.E.U16 desc[UR36][R8.64], R25 ;  /* 0x0000001908002986 */ /* 0x0009e8000c101524 */
[----:B------:R4:W-:Y:S04]  /*37e0*/  @P5 STG.E.U16 desc[UR36][R14.64], R26 ;  /* 0x0000001a0e005986 */ /* 0x0009e8000c101524 */
[----:B------:R4:W-:Y:S02]  /*37f0*/  @P0 STG.E.U16 desc[UR36][R20.64], R27 ;  /* 0x0000001b14000986 */ /* 0x0009e4000c101524 */
.L_x_52:
[----:B------:R-:W-:Y:S05]  /*3800*/  BSYNC B0 ;  /* 0x0000000000007941 */ /* 0x000fea0003800000 */
.L_x_32:
[----:B------:R-:W-:Y:S01]  /*3810*/  ULDC UR4, c[0x0][0xc] ;  /* 0x0000030000047ab9 */ /* 0x000fe20000000800 */
[----:B------:R-:W-:Y:S01]  /*3820*/  ULDC UR5, c[0x0][0x10] ;  /* 0x0000040000057ab9 */ /* 0x000fe20000000800 */
[----:B0--3--:R-:W0:Y:S01]  /*3830*/  LDC R3, c[0x0][0x14] ;  /* 0x00000500ff037b82 */ /* 0x009e220000000800 */
[----:B------:R-:W-:Y:S01]  /*3840*/  UIMAD.WIDE.U32 UR4, UR4, UR5, URZ ;  /* 0x00000005040472a5 */ /* 0x000fe2000f8e003f */
[----:B------:R-:W-:Y:S01]  /*3850*/  PRMT R2, RZ, 0x7610, R2 ;  /* 0x00007610ff027816 */ /* 0x000fe20000000002 */
[----:B------:R-:W-:Y:S02]  /*3860*/  IMAD.MOV.U32 R41, RZ, RZ, -0x1 ;  /* 0xffffffffff297424 */ /* 0x000fe400078e00ff */
[----:B-----5:R-:W-:Y:S02]  /*3870*/  IMAD.MOV.U32 R31, RZ, RZ, -0x1 ;  /* 0xffffffffff1f7424 */ /* 0x020fe400078e00ff */
[----:B0-----:R-:W-:-:S04]  /*3880*/  IMAD.WIDE.U32 R18, R3, UR4, R18 ;  /* 0x0000000403127c25 */ /* 0x001fc8000f8e0012 */
[----:B------:R-:W-:Y:S01]  /*3890*/  IMAD R3, R3, UR5, RZ ;  /* 0x0000000503037c24 */ /* 0x000fe2000f8e02ff */
[----:B------:R-:W-:Y:S02]  /*38a0*/  ULDC.64 UR4, c[0x0][0x650] ;  /* 0x0001940000047ab9 */ /* 0x000fe40000000a00 */
[----:B------:R-:W-:Y:S01]  /*38b0*/  ISETP.GE.U32.AND P0, PT, R18, UR4, PT ;  /* 0x0000000412007c0c */ /* 0x000fe2000bf06070 */
[----:B------:R-:W-:-:S05]  /*38c0*/  IMAD.IADD R19, R19, 0x1, R3 ;  /* 0x0000000113137824 */ /* 0x000fca00078e0203 */
[----:B------:R-:W-:-:S13]  /*38d0*/  ISETP.GE.U32.AND.EX P0, PT, R19, UR5, PT, P0 ;  /* 0x0000000513007c0c */ /* 0x000fda000bf06100 */
[----:B------:R-:W-:Y:S05]  /*38e0*/  @P0 BRA `(.L_x_53) ;  /* 0x0000000400640947 */ /* 0x000fea0003800000 */
[----:B----4-:R-:W0:Y:S01]  /*38f0*/  S2R R10, SR_CTAID.X ;  /* 0x00000000000a7919 */ /* 0x010e220000002500 */
[----:B--2---:R-:W2:Y:S01]  /*3900*/  LDC.64 R8, c[0x0][0x628] ;  /* 0x00018a00ff087b82 */ /* 0x004ea20000000a00 */
[----:B------:R-:W-:Y:S01]  /*3910*/  ULDC UR4, c[0x0][0x150] ;  /* 0x0000540000047ab9 */ /* 0x000fe20000000800 */
[----:B------:R-:W-:Y:S01]  /*3920*/  IMAD.MOV.U32 R6, RZ, RZ, R18 ;  /* 0x000000ffff067224 */ /* 0x000fe200078e0012 */
[----:B-1----:R-:W1:Y:S01]  /*3930*/  S2R R20, SR_CTAID.Y ;  /* 0x0000000000147919 */ /* 0x002e620000002600 */
[----:B------:R-:W-:-:S04]  /*3940*/  IMAD.MOV.U32 R7, RZ, RZ, R19 ;  /* 0x000000ffff077224 */ /* 0x000fc800078e0013 */
[----:B------:R-:W3:Y:S08]  /*3950*/  LDC R15, c[0x0][0x144] ;  /* 0x00005100ff0f7b82 */ /* 0x000ef00000000800 */
[----:B------:R-:W4:Y:S08]  /*3960*/  LDC R0, c[0x0][0x630] ;  /* 0x00018c00ff007b82 */ /* 0x000f300000000800 */
[----:B------:R-:W1:Y:S01]  /*3970*/  LDC.64 R12, c[0x0][0x620] ;  /* 0x00018800ff0c7b82 */ /* 0x000e620000000a00 */
[----:B--2---:R-:W-:-:S04]  /*3980*/  ISETP.NE.U32.AND P0, PT, R8, RZ, PT ;  /* 0x000000ff0800720c */ /* 0x004fc80003f05070 */
[----:B------:R-:W-:Y:S02]  /*3990*/  ISETP.NE.AND.EX P0, PT, R9, RZ, PT, P0 ;  /* 0x000000ff0900720c */ /* 0x000fe40003f05300 */
[----:B0-----:R-:W-:-:S05]  /*39a0*/  I2FP.F32.U32 R2, R10 ;  /* 0x0000000a00027245 */ /* 0x001fca0000201000 */
[----:B------:R-:W-:-:S04]  /*39b0*/  FMUL R2, R2, UR4 ;  /* 0x0000000402027c20 */ /* 0x000fc80008400000 */
[----:B------:R0:W2:Y:S02]  /*39c0*/  F2I.U32.TRUNC.NTZ R14, R2 ;  /* 0x00000002000e7305 */ /* 0x0000a4000020f000 */
[----:B---34-:R-:W-:Y:S05]  /*39d0*/  @!P0 BRA `(.L_x_54) ;  /* 0x0000000000288947 */ /* 0x018fea0003800000 */
[----:B------:R-:W3:Y:S02]  /*39e0*/  LDC R3, c[0x0][0x634] ;  /* 0x00018d00ff037b82 */ /* 0x000ee40000000800 */
[----:B---3--:R-:W-:-:S05]  /*39f0*/  IADD3 R7, P0, R18, R3, RZ ;  /* 0x0000000312077210 */ /* 0x008fca0007f1e0ff */
[----:B------:R-:W-:-:S04]  /*3a00*/  IMAD.X R11, RZ, RZ, R19, P0 ;  /* 0x000000ffff0b7224 */ /* 0x000fc800000e0613 */
[----:B0-----:R-:W-:-:S04]  /*3a10*/  IMAD.WIDE.U32 R2, R11, R8, RZ ;  /* 0x000000080b027225 */ /* 0x001fc800078e00ff */
[----:B------:R-:W-:-:S04]  /*3a20*/  IMAD.WIDE.U32 R4, P0, R7, R9, R2 ;  /* 0x0000000907047225 */ /* 0x000fc80007800002 */
[----:B------:R-:W-:-:S04]  /*3a30*/  IMAD.WIDE.U32 R2, R7, R8, RZ ;  /* 0x0000000807027225 */ /* 0x000fc800078e00ff */
[----:B------:R-:W-:Y:S01]  /*3a40*/  IMAD.X R7, RZ, RZ, RZ, P0 ;  /* 0x000000ffff077224 */ /* 0x000fe200000e06ff */
[----:B------:R-:W-:Y:S01]  /*3a50*/  IADD3 RZ, P0, R3, R4, RZ ;  /* 0x0000000403ff7210 */ /* 0x000fe20007f1e0ff */
[----:B------:R-:W-:-:S04]  /*3a60*/  IMAD.MOV.U32 R6, RZ, RZ, R5 ;  /* 0x000000ffff067224 */ /* 0x000fc800078e0005 */
[----:B------:R-:W-:-:S08]  /*3a70*/  IMAD.WIDE.U32.X R6, R11, R9, R6, P0 ;  /* 0x000000090b067225 */ /* 0x000fd000000e0406 */
.L_x_54:
[----:B------:R-:W3:Y:S01]  /*3a80*/  LDC.64 R26, c[0x0][0x640] ;  /* 0x00019000ff1a7b82 */ /* 0x000ee20000000a00 */
[-CC-:B------:R-:W-:Y:S01]  /*3a90*/  SHF.R.U64 R31, R6, R0.reuse, R7.reuse ;  /* 0x00000000061f7219 */ /* 0x180fe20000001207 */
[----:B--2---:R-:W-:Y:S01]  /*3aa0*/  IMAD.MOV R14, RZ, RZ, -R14 ;  /* 0x000000ffff0e7224 */ /* 0x004fe200078e0a0e */
[----:B------:R-:W-:Y:S01]  /*3ab0*/  SHF.R.U32.HI R0, RZ, R0, R7 ;  /* 0x00000000ff007219 */ /* 0x000fe20000011607 */
[----:B------:R-:W-:Y:S01]  /*3ac0*/  ULDC UR4, c[0x0][0x154] ;  /* 0x0000550000047ab9 */ /* 0x000fe20000000800 */
[----:B------:R-:W-:Y:S01]  /*3ad0*/  IADD3 R5, P0, RZ, -R31, RZ ;  /* 0x8000001fff057210 */ /* 0x000fe20007f1e0ff */
[----:B------:R-:W-:Y:S02]  /*3ae0*/  IMAD R15, R15, R14, R10 ;  /* 0x0000000e0f0f7224 */ /* 0x000fe400078e020a */
[----:B------:R-:W2:Y:S01]  /*3af0*/  LDC R4, c[0x0][0x618] ;  /* 0x00018600ff047b82 */ /* 0x000ea20000000800 */
[----:B------:R-:W-:Y:S02]  /*3b00*/  IMAD.MOV.U32 R7, RZ, RZ, 0x1 ;  /* 0x00000001ff077424 */ /* 0x000fe400078e00ff */
[----:B------:R-:W-:-:S04]  /*3b10*/  IMAD.X R3, RZ, RZ, ~R0, P0 ;  /* 0x000000ffff037224 */ /* 0x000fc800000e0e00 */
[-C--:B-1----:R-:W-:Y:S01]  /*3b20*/  IMAD R0, R3, R12.reuse, RZ ;  /* 0x0000000c03007224 */ /* 0x082fe200078e02ff */
[----:B------:R-:W1:Y:S01]  /*3b30*/  LDC R6, c[0x0][0x608] ;  /* 0x00018200ff067b82 */ /* 0x000e620000000800 */
[----:B0-----:R-:W-:-:S04]  /*3b40*/  IMAD.WIDE.U32 R2, R5, R12, R18 ;  /* 0x0000000c05027225 */ /* 0x001fc800078e0012 */
[----:B------:R-:W-:Y:S01]  /*3b50*/  IMAD R5, R5, R13, R0 ;  /* 0x0000000d05057224 */ /* 0x000fe200078e0200 */
[----:B------:R-:W-:Y:S02]  /*3b60*/  I2FP.F32.U32 R0, R20 ;  /* 0x0000001400007245 */ /* 0x000fe40000201000 */
[----:B------:R-:W0:Y:S01]  /*3b70*/  LDC R24, c[0x0][0x658] ;  /* 0x00019600ff187b82 */ /* 0x000e220000000800 */
[----:B------:R-:W-:Y:S01]  /*3b80*/  IMAD.IADD R3, R3, 0x1, R5 ;  /* 0x0000000103037824 */ /* 0x000fe200078e0205 */
[----:B---3--:R-:W-:Y:S01]  /*3b90*/  ISETP.NE.U32.AND P0, PT, R26, RZ, PT ;  /* 0x000000ff1a00720c */ /* 0x008fe20003f05070 */
[----:B------:R-:W-:Y:S01]  /*3ba0*/  FMUL R0, R0, UR4 ;  /* 0x0000000400007c20 */ /* 0x000fe20008400000 */
[----:B------:R-:W-:Y:S02]  /*3bb0*/  IMAD.MOV.U32 R5, RZ, RZ, -0x1 ;  /* 0xffffffffff057424 */ /* 0x000fe400078e00ff */
[----:B------:R-:W-:Y:S01]  /*3bc0*/  ISETP.NE.AND.EX P0, PT, R27, RZ, PT, P0 ;  /* 0x000000ff1b00720c */ /* 0x000fe20003f05300 */
[----:B------:R3:W4:Y:S01]  /*3bd0*/  F2I.U32.TRUNC.NTZ R12, R0 ;  /* 0x00000000000c7305 */ /* 0x000722000020f000 */
[----:B------:R-:W3:Y:S01]  /*3be0*/  LDC R13, c[0x0][0x148] ;  /* 0x00005200ff0d7b82 */ /* 0x000ee20000000800 */
[----:B--2---:R-:W-:-:S02]  /*3bf0*/  SHF.R.U64 R10, R2, R4, R3 ;  /* 0x00000004020a7219 */ /* 0x004fc40000001203 */
[----:B------:R-:W-:-:S05]  /*3c00*/  SHF.R.U32.HI R3, RZ, R4, R3 ;  /* 0x00000004ff037219 */ /* 0x000fca0000011603 */
[----:B------:R-:W2:Y:S01]  /*3c10*/  LDC R14, c[0x0][0x600] ;  /* 0x00018000ff0e7b82 */ /* 0x000ea20000000800 */
[-CC-:B-1----:R-:W-:Y:S02]  /*3c20*/  SHF.R.U64 R8, R10, R6.reuse, R3.reuse ;  /* 0x000000060a087219 */ /* 0x182fe40000001203 */
[----:B------:R-:W-:-:S05]  /*3c30*/  SHF.R.U32.HI R3, RZ, R6, R3 ;  /* 0x00000006ff037219 */ /* 0x000fca0000011603 */
[----:B------:R-:W1:Y:S01]  /*3c40*/  LDC R25, c[0x0][0x648] ;  /* 0x00019200ff197b82 */ /* 0x000e620000000800 */
[-CC-:B0-----:R-:W-:Y:S02]  /*3c50*/  SHF.R.U64 R11, R8, R24.reuse, R3.reuse ;  /* 0x00000018080b7219 */ /* 0x181fe40000001203 */
[-C--:B------:R-:W-:Y:S02]  /*3c60*/  SHF.L.U32 R5, R5, R24.reuse, RZ ;  /* 0x0000001805057219 */ /* 0x080fe400000006ff */
[-C--:B------:R-:W-:Y:S01]  /*3c70*/  SHF.R.U32.HI R3, RZ, R24.reuse, R3 ;  /* 0x00000018ff037219 */ /* 0x080fe20000011603 */
[----:B------:R-:W-:Y:S01]  /*3c80*/  IMAD.MOV.U32 R2, RZ, RZ, R11 ;  /* 0x000000ffff027224 */ /* 0x000fe200078e000b */
[----:B------:R-:W-:Y:S01]  /*3c90*/  SHF.L.U32 R24, R7, R24, RZ ;  /* 0x0000001807187219 */ /* 0x000fe200000006ff */
[----:B------:R-:W0:Y:S01]  /*3ca0*/  LDC R32, c[0x0][0x638] ;  /* 0x00018e00ff207b82 */ /* 0x000e220000000800 */
[----:B------:R-:W-:-:S07]  /*3cb0*/  LOP3.LUT R21, RZ, R5, RZ, 0x33, !PT ;  /* 0x00000005ff157212 */ /* 0x000fce00078e33ff */
[----:B------:R-:W0:Y:S01]  /*3cc0*/  LDC R33, c[0x0][0x610] ;  /* 0x00018400ff217b82 */ /* 0x000e220000000800 */
[----:B----4-:R-:W-:Y:S05]  /*3cd0*/  @!P0 BRA `(.L_x_55) ;  /* 0x0000000000288947 */ /* 0x010fea0003800000 */
[----:B---3--:R-:W3:Y:S02]  /*3ce0*/  LDC R0, c[0x0][0x64c] ;  /* 0x00019300ff007b82 */ /* 0x008ee40000000800 */
[----:B---3--:R-:W-:-:S05]  /*3cf0*/  IADD3 R7, P0, R11, R0, RZ ;  /* 0x000000000b077210 */ /* 0x008fca0007f1e0ff */
        /* <DEDUP_REMOVED lines=8> */
.L_x_55:
[----:B------:R-:W-:Y:S01]  /*3d80*/  ISETP.NE.AND P0, PT, R22, 0x1, PT ;  /* 0x000000011600780c */ /* 0x000fe20003f05270 */
[----:B--2---:R-:W-:Y:S01]  /*3d90*/  VIADD R5, R14, 0xffffffff ;  /* 0xffffffff0e057836 */ /* 0x004fe20000000000 */
[----:B-1-3--:R-:W-:Y:S01]  /*3da0*/  SHF.R.U64 R0, R2, R25, R3 ;  /* 0x0000001902007219 */ /* 0x00afe20000001203 */
[----:B------:R-:W-:Y:S01]  /*3db0*/  IMAD.MOV R12, RZ, RZ, -R12 ;  /* 0x000000ffff0c7224 */ /* 0x000fe200078e0a0c */
[----:B------:R-:W-:Y:S01]  /*3dc0*/  LOP3.LUT R3, R8, R21, RZ, 0xc0, !PT ;  /* 0x0000001508037212 */ /* 0x000fe200078ec0ff */
[----:B------:R-:W-:Y:S02]  /*3dd0*/  IMAD.MOV.U32 R4, RZ, RZ, 0x1 ;  /* 0x00000001ff047424 */ /* 0x000fe400078e00ff */
[----:B------:R-:W-:Y:S02]  /*3de0*/  IMAD.MOV R2, RZ, RZ, -R0 ;  /* 0x000000ffff027224 */ /* 0x000fe400078e0a00 */
[----:B------:R-:W-:Y:S01]  /*3df0*/  IMAD R0, R24, R0, R3 ;  /* 0x0000000018007224 */ /* 0x000fe200078e0203 */
[----:B------:R-:W-:Y:S01]  /*3e00*/  LOP3.LUT R3, R10, R5, RZ, 0xc0, !PT ;  /* 0x000000050a037212 */ /* 0x000fe200078ec0ff */
[----:B0-----:R-:W-:-:S02]  /*3e10*/  IMAD R2, R2, R32, R11 ;  /* 0x0000002002027224 */ /* 0x001fc400078e020b */
[----:B------:R-:W-:Y:S02]  /*3e20*/  @P0 IMAD R15, R13, R12, R20 ;  /* 0x0000000c0d0f0224 */ /* 0x000fe400078e0214 */
[----:B------:R-:W-:Y:S01]  /*3e30*/  IMAD R3, R2, R14, R3 ;  /* 0x0000000e02037224 */ /* 0x000fe200078e0203 */
[----:B------:R-:W-:Y:S01]  /*3e40*/  PRMT R2, R4, 0x7610, R2 ;  /* 0x0000761004027816 */ /* 0x000fe20000000002 */
[----:B------:R-:W-:-:S05]  /*3e50*/  IMAD R0, R0, R33, R15 ;  /* 0x0000002100007224 */ /* 0x000fca00078e020f */
[----:B------:R-:W-:Y:S02]  /*3e60*/  SEL R41, R3, R0, !P0 ;  /* 0x0000000003297207 */ /* 0x000fe40004000000 */
[----:B------:R-:W-:-:S07]  /*3e70*/  SEL R0, R0, R3, !P0 ;  /* 0x0000000300007207 */ /* 0x000fce0004000000 */
.L_x_53:
[----:B------:R-:W-:Y:S01]  /*3e80*/  LOP3.LUT P0, RZ, R2, 0xff, RZ, 0xc0, !PT ;  /* 0x000000ff02ff7812 */ /* 0x000fe2000780c0ff */
[----:B------:R-:W-:-:S12]  /*3e90*/  IMAD.MOV.U32 R40, RZ, RZ, R0 ;  /* 0x000000ffff287224 */ /* 0x000fd800078e0000 */
[----:B------:R-:W-:Y:S05]  /*3ea0*/  @P0 BRA `(.L_x_56) ;  /* 0xffffffd000d00947 */ /* 0x000fea000383ffff */
[----:B------:R-:W-:Y:S05]  /*3eb0*/  EXIT ;  /* 0x000000000000794d */ /* 0x000fea0003800000 */
.L_x_7:
        /* <DEDUP_REMOVED lines=26> */
.L_x_58:
[----:B------:R-:W0:Y:S01]  /*4060*/  LDC.64 R28, c[0x0][0x640] ;  /* 0x00019000ff1c7b82 */ /* 0x000e220000000a00 */
[-CC-:B------:R-:W-:Y:S01]  /*4070*/  SHF.R.U64 R15, R10, R20.reuse, R11.reuse ;  /* 0x000000140a0f7219 */ /* 0x180fe2000000120b */
[----:B------:R-:W-:Y:S01]  /*4080*/  IMAD.MOV.U32 R26, RZ, RZ, 0x1 ;  /* 0x00000001ff1a7424 */ /* 0x000fe200078e00ff */
        /* <DEDUP_REMOVED lines=8> */
[----:B------:R-:W-:Y:S01]  /*4110*/  IMAD.MOV.U32 R8, RZ, RZ, -0x1 ;  /* 0xffffffffff087424 */ /* 0x000fe200078e00ff */
[----:B------:R-:W3:Y:S01]  /*4120*/  LDC R27, c[0x0][0x658] ;  /* 0x00019600ff1b7b82 */ /* 0x000ee20000000800 */
[----:B------:R-:W-:Y:S01]  /*4130*/  IMAD.IADD R7, R7, 0x1, R9 ;  /* 0x0000000107077824 */ /* 0x000fe200078e0209 */
[----:B0-----:R-:W-:-:S04]  /*4140*/  ISETP.NE.U32.AND P0, PT, R28, RZ, PT ;  /* 0x000000ff1c00720c */ /* 0x001fc80003f05070 */
        /* <DEDUP_REMOVED lines=25> */
.L_x_59:
[----:B------:R-:W-:Y:S01]  /*42e0*/  ISETP.NE.AND P0, PT, R22, 0x1, PT ;  /* 0x000000011600780c */ /* 0x000fe20003f05270 */
[----:B------:R-:W-:Y:S01]  /*42f0*/  IMAD.MOV.U32 R13, RZ, RZ, R15 ;  /* 0x000000ffff0d7224 */ /* 0x000fe200078e000f */
[----:B-1----:R-:W-:Y:S02]  /*4300*/  SHF.R.U64 R6, R6, R24, R7 ;  /* 0x0000001806067219 */ /* 0x002fe40000001207 */
[----:B------:R-:W-:Y:S01]  /*4310*/  LOP3.LUT R3, R21, R30, RZ, 0xc0, !PT ;  /* 0x0000001e15037212 */ /* 0x000fe200078ec0ff */
[----:B0-----:R-:W-:Y:S01]  /*4320*/  VIADD R21, R23, 0xffffffff ;  /* 0xffffffff17157836 */ /* 0x001fe20000000000 */
[----:B------:R-:W-:Y:S01]  /*4330*/  SHF.L.U32 R26, R26, R27, RZ ;  /* 0x0000001b1a1a7219 */ /* 0x000fe200000006ff */
[----:B------:R-:W-:-:S03]  /*4340*/  IMAD.MOV R7, RZ, RZ, -R6 ;  /* 0x000000ffff077224 */ /* 0x000fc600078e0a06 */
[----:B------:R-:W-:Y:S01]  /*4350*/  LOP3.LUT R21, R12, R21, RZ, 0xc0, !PT ;  /* 0x000000150c157212 */ /* 0x000fe200078ec0ff */
[----:B------:R-:W-:Y:S02]  /*4360*/  IMAD R3, R26, R6, R3 ;  /* 0x000000061a037224 */ /* 0x000fe400078e0203 */
[----:B------:R-:W-:Y:S02]  /*4370*/  @P0 IMAD R4, R5, R14, R2 ;  /* 0x0000000e05040224 */ /* 0x000fe400078e0202 */
[----:B--2---:R-:W-:Y:S02]  /*4380*/  IMAD R2, R7, R25, R20 ;  /* 0x0000001907027224 */ /* 0x004fe400078e0214 */
[----:B---3--:R-:W-:Y:S02]  /*4390*/  IMAD R4, R3, R31, R4 ;  /* 0x0000001f03047224 */ /* 0x008fe400078e0204 */
[----:B------:R-:W-:Y:S02]  /*43a0*/  IMAD R21, R2, R23, R21 ;  /* 0x0000001702157224 */ /* 0x000fe400078e0215 */
[----:B------:R-:W-:-:S03]  /*43b0*/  IMAD.MOV.U32 R6, RZ, RZ, 0x1 ;  /* 0x00000001ff067424 */ /* 0x000fc600078e00ff */
[----:B------:R-:W-:Y:S02]  /*43c0*/  SEL R20, R21, R4, !P0 ;  /* 0x0000000415147207 */ /* 0x000fe40004000000 */
[----:B------:R-:W-:-:S07]  /*43d0*/  SEL R21, R4, R21, !P0 ;  /* 0x0000001504157207 */ /* 0x000fce0004000000 */
.L_x_57:
[----:B------:R-:W-:-:S08]  /*43e0*/  NOP ;  /* 0x0000000000007918 */ /* 0x000fd00000000000 */
[----:B------:R-:W0:-:S00]  /*43f0*/  USETMAXREG.DEALLOC.CTAPOOL 0x28 ;  /* 0x00000028000079c8 */ /* 0x000e0000080e0500 */
[----:B0-----:R-:W-:-:S13]  /*4400*/  ISETP.NE.AND P0, PT, R0, RZ, PT ;  /* 0x000000ff0000720c */ /* 0x001fda0003f05270 */
[----:B------:R-:W-:Y:S05]  /*4410*/  @P0 EXIT ;  /* 0x000000000000094d */ /* 0x000fea0003800000 */
[----:B------:R-:W-:Y:S01]  /*4420*/  LOP3.LUT P0, RZ, R6, 0xff, RZ, 0xc0, !PT ;  /* 0x000000ff06ff7812 */ /* 0x000fe2000780c0ff */
[----:B------:R-:W-:Y:S02]  /*4430*/  IMAD.MOV.U32 R0, RZ, RZ, 0x1 ;  /* 0x00000001ff007424 */ /* 0x000fe400078e00ff */
[----:B------:R-:W-:-:S10]  /*4440*/  IMAD.MOV.U32 R6, RZ, RZ, RZ ;  /* 0x000000ffff067224 */ /* 0x000fd400078e00ff */
[----:B------:R-:W-:Y:S05]  /*4450*/  @!P0 BRA `(.L_x_60) ;  /* 0x0000000c004c8947 */ /* 0x000fea0003800000 */
[----:B------:R-:W0:Y:S01]  /*4460*/  LDC R0, c[0x0][0x28c] ;  /* 0x0000a300ff007b82 */ /* 0x000e220000000800 */
[----:B------:R-:W1:Y:S01]  /*4470*/  S2R R10, SR_CgaCtaId ;  /* 0x00000000000a7919 */ /* 0x000e620000008800 */
[----:B------:R-:W-:Y:S01]  /*4480*/  ULDC UR5, c[0x0][0x600] ;  /* 0x0001800000057ab9 */ /* 0x000fe20000000800 */
[----:B------:R-:W-:Y:S01]  /*4490*/  ULDC UR4, c[0x0][0xc] ;  /* 0x0000030000047ab9 */ /* 0x000fe20000000800 */
[----:B------:R-:W-:Y:S01]  /*44a0*/  UIADD3 UR16, UR5, -0x1, URZ ;  /* 0xffffffff05107890 */ /* 0x000fe2000fffe03f */
[----:B------:R-:W-:Y:S01]  /*44b0*/  BSSY B0, `(.L_x_60) ;  /* 0x00000cd000007945 */ /* 0x000fe20003800000 */
[----:B------:R-:W-:Y:S01]  /*44c0*/  ULDC UR6, c[0x0][0x658] ;  /* 0x0001960000067ab9 */ /* 0x000fe20000000800 */
[----:B------:R-:W-:Y:S01]  /*44d0*/  ULDC UR5, c[0x0][0x10] ;  /* 0x0000040000057ab9 */ /* 0x000fe20000000800 */
[----:B------:R-:W-:Y:S01]  /*44e0*/  UMOV UR7, 0xffffffff ;  /* 0xffffffff00077882 */ /* 0x000fe20000000000 */
[----:B------:R-:W-:Y:S01]  /*44f0*/  UMOV UR8, 0x1 ;  /* 0x0000000100087882 */ /* 0x000fe20000000000 */
[----:B------:R-:W-:Y:S01]  /*4500*/  UIMAD.WIDE.U32 UR4, UR4, UR5, URZ ;  /* 0x00000005040472a5 */ /* 0x000fe2000f8e003f */
[----:B------:R-:W-:Y:S01]  /*4510*/  IMAD.MOV.U32 R8, RZ, RZ, 0x1 ;  /* 0x00000001ff087424 */ /* 0x000fe200078e00ff */
[----:B------:R-:W-:Y:S01]  /*4520*/  USHF.L.U32 UR7, UR7, UR6, URZ ;  /* 0x0000000607077299 */ /* 0x000fe2000800063f */
[----:B------:R-:W-:Y:S01]  /*4530*/  LOP3.LUT R12, R17, 0x2, RZ, 0xfc, !PT ;  /* 0x00000002110c7812 */ /* 0x000fe200078efcff */
[----:B------:R-:W-:Y:S01]  /*4540*/  USHF.L.U32 UR18, UR8, UR6, URZ ;  /* 0x0000000608127299 */ /* 0x000fe2000800063f */
[----:B------:R-:W-:Y:S01]  /*4550*/  IMAD.MOV.U32 R6, RZ, RZ, RZ ;  /* 0x000000ffff067224 */ /* 0x000fe200078e00ff */
[----:B------:R-:W-:Y:S01]  /*4560*/  ULOP3.LUT UR17, URZ, UR7, URZ, 0x33, !UPT ;  /* 0x000000073f117292 */ /* 0x000fe2000f8e333f */
[----:B------:R-:W-:Y:S01]  /*4570*/  ULDC UR6, c[0x0][0x14] ;  /* 0x0000050000067ab9 */ /* 0x000fe20000000800 */
[----:B------:R-:W-:Y:S01]  /*4580*/  ULDC.64 UR22, c[0x0][0x198] ;  /* 0x0000660000167ab9 */ /* 0x000fe20000000a00 */
[----:B------:R-:W-:-:S02]  /*4590*/  UIMAD.WIDE.U32 UR20, UR4, UR6, URZ ;  /* 0x00000006041472a5 */ /* 0x000fc4000f8e003f */
[----:B------:R-:W-:Y:S01]  /*45a0*/  UIMAD UR13, UR5, UR6, URZ ;  /* 0x00000006050d72a4 */ /* 0x000fe2000f8e023f */
[----:B0-----:R-:W-:-:S03]  /*45b0*/  VIADD R0, R0, 0x3f ;  /* 0x0000003f00007836 */ /* 0x001fc60000000000 */
[----:B------:R-:W-:Y:S02]  /*45c0*/  UIADD3 UR13, UR21, UR13, URZ ;  /* 0x0000000d150d7290 */ /* 0x000fe4000fffe03f */
[----:B------:R-:W-:-:S04]  /*45d0*/  SHF.R.S32.HI R3, RZ, 0x1f, R0 ;  /* 0x0000001fff037819 */ /* 0x000fc80000011400 */
[----:B------:R-:W-:Y:S01]  /*45e0*/  LEA.HI R3, R3, R0, RZ, 0x6 ;  /* 0x0000000003037211 */ /* 0x000fe200078f30ff */
[C---:B-1----:R-:W-:Y:S02]  /*45f0*/  IMAD.SHL.U32 R9, R10.reuse, 0x4, RZ ;  /* 0x000000040a097824 */ /* 0x042fe400078e00ff */
[----:B------:R-:W-:Y:S01]  /*4600*/  IMAD.SHL.U32 R10, R10, 0x100, RZ ;  /* 0x000001000a0a7824 */ /* 0x000fe200078e00ff */
[----:B------:R-:W-:Y:S01]  /*4610*/  SHF.R.S32.HI R7, RZ, 0x6, R3 ;  /* 0x00000006ff077819 */ /* 0x000fe20000011403 */
[----:B------:R-:W-:Y:S01]  /*4620*/  IMAD.MOV.U32 R0, RZ, RZ, 0x1 ;  /* 0x00000001ff007424 */ /* 0x000fe200078e00ff */
[----:B------:R-:W-:Y:S02]  /*4630*/  LOP3.LUT R9, R9, 0x4, RZ, 0xc0, !PT ;  /* 0x0000000409097812 */ /* 0x000fe400078ec0ff */
[----:B------:R-:W-:Y:S01]  /*4640*/  LOP3.LUT R10, R10, 0x100, RZ, 0xc0, !PT ;  /* 0x000001000a0a7812 */ /* 0x000fe200078ec0ff */
[----:B------:R-:W-:-:S07]  /*4650*/  VIADD R11, R7, 0x1 ;  /* 0x00000001070b7836 */ /* 0x000fce0000000000 */
.L_x_71:
[----:B------:R-:W-:-:S03]  /*4660*/  UMOV UR4, 0xffffffff ;  /* 0xffffffff00047882 */ /* 0x000fc60000000000 */
[----:B------:R-:W-:Y:S05]  /*4670*/  BRA.DIV UR4, `(.L_x_61) ;  /* 0x0000000e04ac7947 */ /* 0x000fea000b800000 */
[----:B------:R-:W-:-:S13]  /*4680*/  ELECT P6, URZ, PT ;  /* 0x00000000003f782f */ /* 0x000fda00038c0000 */
.L_x_82:
[----:B------:R-:W0:Y:S01]  /*4690*/  LDC R2, c[0x0][0x28c] ;  /* 0x0000a300ff027b82 */ /* 0x000e220000000800 */
[----:B------:R-:W-:Y:S01]  /*46a0*/  BSSY B1, `(.L_x_62) ;  /* 0x0000038000017945 */ /* 0x000fe20003800000 */
[----:B0-----:R-:W-:-:S13]  /*46b0*/  ISETP.LT.OR P6, PT, R2, 0x1, !P6 ;  /* 0x000000010200780c */ /* 0x001fda00077c1670 */
[----:B------:R-:W-:Y:S05]  /*46c0*/  @P6 BRA `(.L_x_63) ;  /* 0x0000000000d46947 */ /* 0x000fea0003800000 */
[----:B------:R-:W-:Y:S02]  /*46d0*/  IMAD R20, R20, 0x8, R9 ;  /* 0x0000000814147824 */ /* 0x000fe400078e0209 */
[----:B------:R-:W-:Y:S02]  /*46e0*/  IMAD R21, R21, 0x180, RZ ;  /* 0x0000018015157824 */ /* 0x000fe400078e02ff */
[----:B------:R-:W-:Y:S02]  /*46f0*/  IMAD.MOV.U32 R23, RZ, RZ, RZ ;  /* 0x000000ffff177224 */ /* 0x000fe400078e00ff */
[----:B------:R-:W-:Y:S02]  /*4700*/  IMAD.MOV.U32 R2, RZ, RZ, R11 ;  /* 0x000000ffff027224 */ /* 0x000fe400078e000b */
[----:B------:R-:W-:Y:S02]  /*4710*/  IMAD.MOV.U32 R3, RZ, RZ, R0 ;  /* 0x000000ffff037224 */ /* 0x000fe400078e0000 */
[----:B------:R-:W-:-:S07]  /*4720*/  IMAD.MOV.U32 R5, RZ, RZ, R6 ;  /* 0x000000ffff057224 */ /* 0x000fce00078e0006 */
.L_x_66:
[----:B------:R-:W0:Y:S01]  /*4730*/  S2R R15, SR_CgaCtaId ;  /* 0x00000000000f7919 */ /* 0x000e220000008800 */
[----:B------:R-:W-:Y:S02]  /*4740*/  MOV R4, 0x400 ;  /* 0x0000040000047802 */ /* 0x000fe40000000f00 */
[----:B------:R-:W-:-:S13]  /*4750*/  LOP3.LUT P1, RZ, R16, 0x7f, RZ, 0xc0, !PT ;  /* 0x0000007f10ff7812 */ /* 0x000fda000782c0ff */
[----:B------:R-:W1:Y:S01]  /*4760*/  @!P1 LDC R14, c[0x0][0x500] ;  /* 0x00014000ff0e9b82 */ /* 0x000e620000000800 */
[----:B0-----:R-:W-:Y:S02]  /*4770*/  LEA R24, R15, R4, 0x18 ;  /* 0x000000040f187211 */ /* 0x001fe400078ec0ff */
[----:B------:R-:W-:-:S03]  /*4780*/  SHF.L.U32 R4, R3, 0x1f, RZ ;  /* 0x0000001f03047819 */ /* 0x000fc600000006ff */
[----:B------:R-:W-:-:S04]  /*4790*/  IMAD R15, R5, 0x8, R24 ;  /* 0x00000008050f7824 */ /* 0x000fc800078e0218 */
[----:B------:R-:W0:Y:S02]  /*47a0*/  SYNCS.PHASECHK.TRANS64.TRYWAIT P0, [R15+URZ+0x20], R4 ;  /* 0x000020040f0075a7 */ /* 0x000e24000800017f */
[----:B01----:R-:W-:Y:S05]  /*47b0*/  @!P0 BRA `(.L_x_64) ;  /* 0x0000000c007c8947 */ /* 0x003fea0003800000 */
.L_x_83:
[----:B0-----:R-:W-:Y:S01]  /*47c0*/  PRMT R4, R12, 0x9910, RZ ;  /* 0x000099100c047816 */ /* 0x001fe200000000ff */
[----:B------:R0:W-:Y:S03]  /*47d0*/  @!P1 SYNCS.ARRIVE.TRANS64 RZ, [R15+URZ], R14 ;  /* 0x0000000e0fff99a7 */ /* 0x0001e6000800003f */
[----:B------:R-:W-:-:S13]  /*47e0*/  ISETP.NE.AND P0, PT, R4, 0x2, PT ;  /* 0x000000020400780c */ /* 0x000fda0003f05270 */
[----:B0-----:R-:W-:Y:S05]  /*47f0*/  @P0 BRA `(.L_x_65) ;  /* 0x0000000000040947 */ /* 0x001fea0003800000 */
[----:B------:R-:W-:Y:S01]  /*4800*/  BPT.TRAP 0x1 ;  /* 0x000000040000795c */ /* 0x000fe20000300000 */
.L_x_65:
[----:B------:R-:W-:Y:S01]  /*4810*/  IMAD R14, R5, 0xc000, R24 ;  /* 0x0000c000050e7824 */ /* 0x000fe200078e0218 */
[----:B------:R-:W-:Y:S01]  /*4820*/  R2UR UR9, R15 ;  /* 0x000000000f0972ca */ /* 0x000fe200000e0000 */
[----:B------:R-:W-:Y:S01]  /*4830*/  IMAD R4, R5, 0x200, R10 ;  /* 0x0000020005047824 */ /* 0x000fe200078e020a */
[----:B------:R-:W-:Y:S01]  /*4840*/  UIADD3 UR4, UP0, UR22, 0xf0, URZ ;  /* 0x000000f016047890 */ /* 0x000fe2000ff1e03f */
[----:B------:R-:W-:Y:S01]  /*4850*/  VIADD R2, R2, 0xffffffff ;  /* 0xffffffff02027836 */ /* 0x000fe20000000000 */
[----:B------:R-:W-:Y:S01]  /*4860*/  R2UR UR5, R14 ;  /* 0x000000000e0572ca */ /* 0x000fe200000e0000 */
[----:B------:R-:W-:Y:S01]  /*4870*/  IMAD R4, R4, 0x2, R24 ;  /* 0x0000000204047824 */ /* 0x000fe200078e0218 */
[----:B------:R-:W-:Y:S01]  /*4880*/  R2UR UR11, R21 ;  /* 0x00000000150b72ca */ /* 0x000fe200000e0000 */
[----:B------:R-:W-:Y:S01]  /*4890*/  UIADD3 UR24, UP1, UR22, 0x1f0, URZ ;  /* 0x000001f016187890 */ /* 0x000fe2000ff3e03f */
[----:B------:R-:W-:Y:S01]  /*48a0*/  R2UR UR10, R23 ;  /* 0x00000000170a72ca */ /* 0x000fe200000e0000 */
[----:B------:R-:W-:Y:S01]  /*48b0*/  VIADD R5, R5, 0x1 ;  /* 0x0000000105057836 */ /* 0x000fe20000000000 */
[----:B------:R-:W-:Y:S01]  /*48c0*/  R2UR UR8, R4 ;  /* 0x00000000040872ca */ /* 0x000fe200000e0000 */
[----:B------:R-:W-:Y:S01]  /*48d0*/  UIADD3.X UR25, URZ, UR23, URZ, UP1, !UPT ;  /* 0x000000173f197290 */ /* 0x000fe20008ffe43f */
[----:B------:R-:W-:Y:S01]  /*48e0*/  R2UR UR12, R13 ;  /* 0x000000000d0c72ca */ /* 0x000fe200000e0000 */
[----:B------:R-:W-:Y:S01]  /*48f0*/  UMOV UR6, 0x0 ;  /* 0x0000000000067882 */ /* 0x000fe20000000000 */
[----:B------:R-:W-:Y:S01]  /*4900*/  R2UR UR19, R20 ;  /* 0x00000000141372ca */ /* 0x000fe200000e0000 */
[----:B------:R-:W-:Y:S01]  /*4910*/  UMOV UR7, 0x10000000 ;  /* 0x1000000000077882 */ /* 0x000fe20000000000 */
[----:B------:R-:W-:Y:S01]  /*4920*/  ISETP.GT.AND P1, PT, R2, 0x1, PT ;  /* 0x000000010200780c */ /* 0x000fe20003f24270 */
[----:B------:R-:W-:Y:S01]  /*4930*/  UIADD3 UR14, UR5, 0x100, URZ ;  /* 0x00000100050e7890 */ /* 0x000fe2000fffe03f */
[----:B------:R-:W-:Y:S01]  /*4940*/  ISETP.NE.AND P0, PT, R5, 0x4, PT ;  /* 0x000000040500780c */ /* 0x000fe20003f05270 */
[----:B------:R-:W-:Y:S01]  /*4950*/  UIADD3.X UR5, URZ, UR23, URZ, UP0, !UPT ;  /* 0x000000173f057290 */ /* 0x000fe200087fe43f */
[----:B------:R-:W-:Y:S01]  /*4960*/  VIADD R23, R23, 0x40 ;  /* 0x0000004017177836 */ /* 0x000fe20000000000 */
[----:B------:R-:W-:Y:S01]  /*4970*/  UMOV UR26, 0x30000 ;  /* 0x00030000001a7882 */ /* 0x000fe20000000000 */
[----:B------:R-:W-:Y:S01]  /*4980*/  SEL R4, RZ, 0x1, P0 ;  /* 0x00000001ff047807 */ /* 0x000fe20000000000 */
[----:B------:R-:W-:Y:S01]  /*4990*/  UIADD3 UR15, UR8, 0x30100, URZ ;  /* 0x00030100080f7890 */ /* 0x000fe2000fffe03f */
[----:B------:R-:W-:-:S02]  /*49a0*/  SEL R5, R5, RZ, P0 ;  /* 0x000000ff05057207 */ /* 0x000fc40000000000 */
[----:B------:R-:W-:Y:S01]  /*49b0*/  UMOV UR8, UR14 ;  /* 0x0000000e00087c82 */ /* 0x000fe20008000000 */
[----:B------:R-:W-:Y:S01]  /*49c0*/  LOP3.LUT R3, R3, R4, RZ, 0x3c, !PT ;  /* 0x0000000403037212 */ /* 0x000fe200078e3cff */
[----:B------:R0:W-:Y:S02]  /*49d0*/  UTMALDG.3D [UR8], [UR4], desc[UR6] ;  /* 0x00000608040075b4 */ /* 0x0001e40008011000 */
[----:B0-----:R-:W-:Y:S01]  /*49e0*/  UMOV UR8, UR15 ;  /* 0x0000000f00087c82 */ /* 0x001fe20008000000 */
[----:B------:R-:W-:Y:S02]  /*49f0*/  UMOV UR11, UR19 ;  /* 0x00000013000b7c82 */ /* 0x000fe40008000000 */
[----:B------:R0:W-:Y:S02]  /*4a00*/  UTMALDG.3D.MULTICAST [UR8], [UR24], UR26, desc[UR6] ;  /* 0x00000608180073b4 */ /* 0x0001e4000801181a */
[----:B0-----:R-:W-:Y:S05]  /*4a10*/  @P1 BRA `(.L_x_66) ;  /* 0xfffffffc00441947 */ /* 0x001fea000383ffff */
.L_x_63:
[----:B------:R-:W-:Y:S05]  /*4a20*/  BSYNC B1 ;  /* 0x0000000000017941 */ /* 0x000fea0003800000 */
.L_x_62:
[----:B------:R-:W-:Y:S01]  /*4a30*/  LOP3.LUT P1, RZ, R8, 0xff, RZ, 0xc0, !PT ;  /* 0x000000ff08ff7812 */ /* 0x000fe2000782c0ff */
[C---:B------:R-:W-:Y:S01]  /*4a40*/  IMAD.IADD R6, R7.reuse, 0x1, R6 ;  /* 0x0000000107067824 */ /* 0x040fe200078e0206 */
[----:B------:R-:W-:Y:S01]  /*4a50*/  IADD3 R18, P2, R18, UR20, RZ ;  /* 0x0000001412127c10 */ /* 0x000fe2000ff5e0ff */
[----:B------:R-:W-:Y:S01]  /*4a60*/  ULDC.64 UR4, c[0x0][0x650] ;  /* 0x0001940000047ab9 */ /* 0x000fe20000000a00 */
[----:B------:R-:W-:Y:S01]  /*4a70*/  BSSY B1, `(.L_x_67) ;  /* 0x000006e000017945 */ /* 0x000fe20003800000 */
[----:B------:R-:W-:Y:S01]  /*4a80*/  IMAD.MOV.U32 R21, RZ, RZ, -0x1 ;  /* 0xffffffffff157424 */ /* 0x000fe200078e00ff */
[----:B------:R-:W-:Y:S01]  /*4a90*/  ISETP.GT.U32.AND P0, PT, R6, 0x3, PT ;  /* 0x000000030600780c */ /* 0x000fe20003f04070 */
[----:B------:R-:W-:Y:S01]  /*4aa0*/  IMAD.MOV.U32 R20, RZ, RZ, -0x1 ;  /* 0xffffffffff147424 */ /* 0x000fe200078e00ff */
[----:B------:R-:W-:Y:S01]  /*4ab0*/  SHF.R.U32.HI R2, RZ, 0x2, R6 ;  /* 0x00000002ff027819 */ /* 0x000fe20000011606 */
[----:B------:R-:W-:Y:S01]  /*4ac0*/  IMAD.MOV.U32 R13, RZ, RZ, -0x1 ;  /* 0xffffffffff0d7424 */ /* 0x000fe200078e00ff */
[----:B------:R-:W-:-:S02]  /*4ad0*/  ISETP.LT.U32.AND P0, PT, R7, 0x4, P0 ;  /* 0x000000040700780c */ /* 0x000fc40000701070 */
[----:B------:R-:W-:Y:S01]  /*4ae0*/  IADD3.X R19, R19, UR13, RZ, P2, !PT ;  /* 0x0000000d13137c10 */ /* 0x000fe200097fe4ff */
[----:B------:R-:W0:Y:S01]  /*4af0*/  @P1 S2R R4, SR_CgaCtaId ;  /* 0x0000000000041919 */ /* 0x000e220000008800 */
[----:B------:R-:W-:Y:S02]  /*4b00*/  @P1 MOV R3, 0x400 ;  /* 0x0000040000031802 */ /* 0x000fe40000000f00 */
[----:B------:R-:W-:Y:S02]  /*4b10*/  ISETP.GE.U32.AND P2, PT, R18, UR4, PT ;  /* 0x0000000412007c0c */ /* 0x000fe4000bf46070 */
[----:B------:R-:W-:Y:S02]  /*4b20*/  LOP3.LUT R2, R2, 0x1, RZ, 0xc0, !PT ;  /* 0x0000000102027812 */ /* 0x000fe400078ec0ff */
[----:B------:R-:W-:Y:S02]  /*4b30*/  LOP3.LUT R6, R6, 0x3, RZ, 0xc0, !PT ;  /* 0x0000000306067812 */ /* 0x000fe400078ec0ff */
[----:B------:R-:W-:-:S02]  /*4b40*/  PRMT R8, RZ, 0x7610, R8 ;  /* 0x00007610ff087816 */ /* 0x000fc40000000008 */
[----:B0-----:R-:W-:-:S04]  /*4b50*/  @P1 LEA R3, R4, R3, 0x18 ;  /* 0x0000000304031211 */ /* 0x001fc800078ec0ff */
[----:B------:R0:W-:Y:S01]  /*4b60*/  @P1 SYNCS.ARRIVE.TRANS64.A1T0 RZ, [R3+URZ+0x58], RZ ;  /* 0x000058ff03ff19a7 */ /* 0x0001e2000810003f */
[----:B------:R-:W-:-:S04]  /*4b70*/  ISETP.NE.U32.AND P1, PT, R2, 0x1, PT ;  /* 0x000000010200780c */ /* 0x000fc80003f25070 */
[----:B------:R-:W-:Y:S02]  /*4b80*/  ISETP.GT.U32.AND P1, PT, R7, 0x3, !P1 ;  /* 0x000000030700780c */ /* 0x000fe40004f24070 */
[----:B0-----:R-:W-:Y:S02]  /*4b90*/  SEL R3, RZ, 0x1, !P0 ;  /* 0x00000001ff037807 */ /* 0x001fe40004000000 */
[----:B------:R-:W-:Y:S02]  /*4ba0*/  ISETP.GE.U32.AND.EX P0, PT, R19, UR5, PT, P2 ;  /* 0x0000000513007c0c */ /* 0x000fe4000bf06120 */
[----:B------:R-:W-:-:S04]  /*4bb0*/  SEL R2, RZ, 0x1, !P1 ;  /* 0x00000001ff027807 */ /* 0x000fc80004800000 */
[----:B------:R-:W-:Y:S02]  /*4bc0*/  LOP3.LUT R0, R2, R0, R3, 0x96, !PT ;  /* 0x0000000002007212 */ /* 0x000fe400078e9603 */
[----:B------:R-:W-:-:S05]  /*4bd0*/  PRMT R2, RZ, 0x7610, R2 ;  /* 0x00007610ff027816 */ /* 0x000fca0000000002 */
[----:B------:R-:W-:Y:S05]  /*4be0*/  @P0 BRA `(.L_x_68) ;  /* 0x0000000400580947 */ /* 0x000fea0003800000 */
[----:B------:R-:W0:Y:S01]  /*4bf0*/  S2R R14, SR_CTAID.X ;  /* 0x00000000000e7919 */ /* 0x000e220000002500 */
[----:B------:R-:W-:Y:S01]  /*4c00*/  ULDC.64 UR4, c[0x0][0x628] ;  /* 0x00018a0000047ab9 */ /* 0x000fe20000000a00 */
[----:B------:R-:W-:Y:S01]  /*4c10*/  ULDC UR7, c[0x0][0x630] ;  /* 0x00018c0000077ab9 */ /* 0x000fe20000000800 */
[----:B------:R-:W-:Y:S01]  /*4c20*/  ISETP.NE.U32.AND P0, PT, RZ, UR4, PT ;  /* 0x00000004ff007c0c */ /* 0x000fe2000bf05070 */
[----:B------:R-:W1:Y:S01]  /*4c30*/  S2R R15, SR_CTAID.Y ;  /* 0x00000000000f7919 */ /* 0x000e620000002600 */
[----:B------:R-:W-:Y:S01]  /*4c40*/  ULDC UR8, c[0x0][0x150] ;  /* 0x0000540000087ab9 */ /* 0x000fe20000000800 */
[----:B------:R-:W-:Y:S01]  /*4c50*/  IMAD.MOV.U32 R2, RZ, RZ, R18 ;  /* 0x000000ffff027224 */ /* 0x000fe200078e0012 */
[----:B------:R-:W-:Y:S01]  /*4c60*/  ISETP.NE.AND.EX P0, PT, RZ, UR5, PT, P0 ;  /* 0x00000005ff007c0c */ /* 0x000fe2000bf05300 */
[----:B------:R-:W-:Y:S01]  /*4c70*/  IMAD.MOV.U32 R3, RZ, RZ, R19 ;  /* 0x000000ffff037224 */ /* 0x000fe200078e0013 */
[----:B0-----:R-:W-:-:S11]  /*4c80*/  I2FP.F32.U32 R20, R14 ;  /* 0x0000000e00147245 */ /* 0x001fd60000201000 */
[----:B------:R-:W-:Y:S05]  /*4c90*/  @!P0 BRA `(.L_x_69) ;  /* 0x0000000000288947 */ /* 0x000fea0003800000 */
[----:B------:R-:W-:Y:S02]  /*4ca0*/  ULDC UR6, c[0x0][0x634] ;  /* 0x00018d0000067ab9 */ /* 0x000fe40000000800 */
[----:B------:R-:W-:-:S05]  /*4cb0*/  IADD3 R3, P0, R18, UR6, RZ ;  /* 0x0000000612037c10 */ /* 0x000fca000ff1e0ff */
[----:B------:R-:W-:-:S04]  /*4cc0*/  IMAD.X R13, RZ, RZ, R19, P0 ;  /* 0x000000ffff0d7224 */ /* 0x000fc800000e0613 */
[----:B------:R-:W-:-:S04]  /*4cd0*/  IMAD.WIDE.U32 R4, R13, UR4, RZ ;  /* 0x000000040d047c25 */ /* 0x000fc8000f8e00ff */
[----:B------:R-:W-:-:S04]  /*4ce0*/  IMAD.WIDE.U32 R4, P0, R3, UR5, R4 ;  /* 0x0000000503047c25 */ /* 0x000fc8000f800004 */
[----:B------:R-:W-:-:S04]  /*4cf0*/  IMAD.WIDE.U32 R2, R3, UR4, RZ ;  /* 0x0000000403027c25 */ /* 0x000fc8000f8e00ff */
[----:B------:R-:W-:Y:S01]  /*4d00*/  IMAD.MOV.U32 R2, RZ, RZ, R5 ;  /* 0x000000ffff027224 */ /* 0x000fe200078e0005 */
[----:B------:R-:W-:Y:S01]  /*4d10*/  IADD3 RZ, P1, R3, R4, RZ ;  /* 0x0000000403ff7210 */ /* 0x000fe20007f3e0ff */
[----:B------:R-:W-:-:S04]  /*4d20*/  IMAD.X R3, RZ, RZ, RZ, P0 ;  /* 0x000000ffff037224 */ /* 0x000fc800000e06ff */
[----:B------:R-:W-:-:S08]  /*4d30*/  IMAD.WIDE.U32.X R2, R13, UR5, R2, P1 ;  /* 0x000000050d027c25 */ /* 0x000fd000088e0402 */
.L_x_69:
[--C-:B------:R-:W-:Y:S01]  /*4d40*/  SHF.R.U64 R13, R2, UR7, R3.reuse ;  /* 0x00000007020d7c19 */ /* 0x100fe20008001203 */
[----:B------:R-:W-:Y:S01]  /*4d50*/  FMUL R20, R20, UR8 ;  /* 0x0000000814147c20 */ /* 0x000fe20008400000 */
[----:B------:R-:W-:Y:S01]  /*4d60*/  SHF.R.U32.HI R2, RZ, UR7, R3 ;  /* 0x00000007ff027c19 */ /* 0x000fe20008011603 */
[----:B------:R-:W0:Y:S01]  /*4d70*/  LDC R23, c[0x0][0x144] ;  /* 0x00005100ff177b82 */ /* 0x000e220000000800 */
[----:B------:R-:W-:Y:S01]  /*4d80*/  IADD3 R21, P0, RZ, -R13, RZ ;  /* 0x8000000dff157210 */ /* 0x000fe20007f1e0ff */
[----:B------:R-:W-:Y:S01]  /*4d90*/  ULDC UR6, c[0x0][0x154] ;  /* 0x0000550000067ab9 */ /* 0x000fe20000000800 */
[----:B-1----:R-:W-:Y:S01]  /*4da0*/  I2FP.F32.U32 R3, R15 ;  /* 0x0000000f00037245 */ /* 0x002fe20000201000 */
[----:B------:R-:W1:Y:S01]  /*4db0*/  F2I.U32.TRUNC.NTZ R20, R20 ;  /* 0x0000001400147305 */ /* 0x000e62000020f000 */
[----:B------:R-:W-:Y:S01]  /*4dc0*/  ULDC.64 UR4, c[0x0][0x620] ;  /* 0x0001880000047ab9 */ /* 0x000fe20000000a00 */
[----:B------:R-:W-:Y:S01]  /*4dd0*/  IMAD.X R2, RZ, RZ, ~R2, P0 ;  /* 0x000000ffff027224 */ /* 0x000fe200000e0e02 */
[----:B------:R-:W-:Y:S01]  /*4de0*/  ISETP.NE.AND P2, PT, R22, 0x1, PT ;  /* 0x000000011600780c */ /* 0x000fe20003f45270 */
[----:B------:R-:W-:Y:S01]  /*4df0*/  FMUL R4, R3, UR6 ;  /* 0x0000000603047c20 */ /* 0x000fe20008400000 */
[----:B------:R-:W2:Y:S01]  /*4e00*/  LDC R24, c[0x0][0x148] ;  /* 0x00005200ff187b82 */ /* 0x000ea20000000800 */
[----:B------:R-:W-:Y:S01]  /*4e10*/  IMAD R2, R2, UR4, RZ ;  /* 0x0000000402027c24 */ /* 0x000fe2000f8e02ff */
[----:B------:R-:W-:Y:S01]  /*4e20*/  ULDC.64 UR6, c[0x0][0x640] ;  /* 0x0001900000067ab9 */ /* 0x000fe20000000a00 */
[----:B------:R-:W-:Y:S01]  /*4e30*/  IMAD.MOV.U32 R3, RZ, RZ, R19 ;  /* 0x000000ffff037224 */ /* 0x000fe200078e0013 */
[----:B------:R-:W-:Y:S01]  /*4e40*/  ISETP.NE.U32.AND P0, PT, RZ, UR6, PT ;  /* 0x00000006ff007c0c */ /* 0x000fe2000bf05070 */
[----:B------:R-:W3:Y:S01]  /*4e50*/  F2I.U32.TRUNC.NTZ R4, R4 ;  /* 0x0000000400047305 */ /* 0x000ee2000020f000 */
[----:B------:R-:W-:-:S02]  /*4e60*/  IMAD R5, R21, UR5, R2 ;  /* 0x0000000515057c24 */ /* 0x000fc4000f8e0202 */
[----:B------:R-:W-:Y:S01]  /*4e70*/  IMAD.MOV.U32 R2, RZ, RZ, R18 ;  /* 0x000000ffff027224 */ /* 0x000fe200078e0012 */
[----:B------:R-:W-:Y:S01]  /*4e80*/  ISETP.NE.AND.EX P0, PT, RZ, UR7, PT, P0 ;  /* 0x00000007ff007c0c */ /* 0x000fe2000bf05300 */
[----:B-1----:R-:W-:Y:S02]  /*4e90*/  IMAD.MOV R20, RZ, RZ, -R20 ;  /* 0x000000ffff147224 */ /* 0x002fe400078e0a14 */
[----:B------:R-:W-:Y:S01]  /*4ea0*/  IMAD.WIDE.U32 R2, R21, UR4, R2 ;  /* 0x0000000415027c25 */ /* 0x000fe2000f8e0002 */
[----:B------:R-:W-:-:S03]  /*4eb0*/  ULDC UR4, c[0x0][0x618] ;  /* 0x0001860000047ab9 */ /* 0x000fc60000000800 */
[----:B------:R-:W-:Y:S02]  /*4ec0*/  IMAD.IADD R3, R3, 0x1, R5 ;  /* 0x0000000103037824 */ /* 0x000fe400078e0205 */
[----:B0-----:R-:W-:-:S03]  /*4ed0*/  IMAD R14, R23, R20, R14 ;  /* 0x00000014170e7224 */ /* 0x001fc600078e020e */
[--C-:B------:R-:W-:Y:S01]  /*4ee0*/  SHF.R.U64 R20, R2, UR4, R3.reuse ;  /* 0x0000000402147c19 */ /* 0x100fe20008001203 */
[----:B---3--:R-:W-:Y:S01]  /*4ef0*/  IMAD.MOV R2, RZ, RZ, -R4 ;  /* 0x000000ffff027224 */ /* 0x008fe200078e0a04 */
[----:B------:R-:W-:Y:S01]  /*4f00*/  SHF.R.U32.HI R3, RZ, UR4, R3 ;  /* 0x00000004ff037c19 */ /* 0x000fe20008011603 */
[----:B------:R-:W-:Y:S02]  /*4f10*/  ULDC UR4, c[0x0][0x608] ;  /* 0x0001820000047ab9 */ /* 0x000fe40000000800 */
[----:B--2---:R-:W-:Y:S01]  /*4f20*/  @P2 IMAD R14, R24, R2, R15 ;  /* 0x00000002180e2224 */ /* 0x004fe200078e020f */
[--C-:B------:R-:W-:Y:S02]  /*4f30*/  SHF.R.U64 R23, R20, UR4, R3.reuse ;  /* 0x0000000414177c19 */ /* 0x100fe40008001203 */
[----:B------:R-:W-:Y:S01]  /*4f40*/  SHF.R.U32.HI R2, RZ, UR4, R3 ;  /* 0x00000004ff027c19 */ /* 0x000fe20008011603 */
[----:B------:R-:W-:-:S03]  /*4f50*/  ULDC UR4, c[0x0][0x658] ;  /* 0x0001960000047ab9 */ /* 0x000fc60000000800 */
[--C-:B------:R-:W-:Y:S02]  /*4f60*/  SHF.R.U64 R15, R23, UR4, R2.reuse ;  /* 0x00000004170f7c19 */ /* 0x100fe40008001202 */
[----:B------:R-:W-:-:S03]  /*4f70*/  SHF.R.U32.HI R2, RZ, UR4, R2 ;  /* 0x00000004ff027c19 */ /* 0x000fc60008011602 */
[----:B------:R-:W-:Y:S02]  /*4f80*/  IMAD.MOV.U32 R4, RZ, RZ, R15 ;  /* 0x000000ffff047224 */ /* 0x000fe400078e000f */
[----:B------:R-:W-:Y:S01]  /*4f90*/  IMAD.MOV.U32 R3, RZ, RZ, R2 ;  /* 0x000000ffff037224 */ /* 0x000fe200078e0002 */
[----:B------:R-:W-:Y:S06]  /*4fa0*/  @!P0 BRA `(.L_x_70) ;  /* 0x00000000002c8947 */ /* 0x000fec0003800000 */
        /* <DEDUP_REMOVED lines=9> */
[----:B------:R-:W-:-:S04]  /*5040*/  IMAD.WIDE.U32.X R2, R21, UR7, R2, P1 ;  /* 0x0000000715027c25 */ /* 0x000fc800088e0402 */
[----:B------:R-:W-:-:S07]  /*5050*/  IMAD.MOV.U32 R4, RZ, RZ, R2 ;  /* 0x000000ffff047224 */ /* 0x000fce00078e0002 */
.L_x_70:
[----:B------:R-:W-:Y:S01]  /*5060*/  ULDC UR4, c[0x0][0x648] ;  /* 0x0001920000047ab9 */ /* 0x000fe20000000800 */
[----:B------:R-:W-:Y:S01]  /*5070*/  LOP3.LUT R2, R23, UR17, RZ, 0xc0, !PT ;  /* 0x0000001117027c12 */ /* 0x000fe2000f8ec0ff */
[----:B------:R-:W-:Y:S01]  /*5080*/  ULDC UR5, c[0x0][0x610] ;  /* 0x0001840000057ab9 */ /* 0x000fe20000000800 */
[----:B------:R-:W-:Y:S01]  /*5090*/  SHF.R.U64 R3, R4, UR4, R3 ;  /* 0x0000000404037c19 */ /* 0x000fe20008001203 */
[----:B------:R-:W-:Y:S01]  /*50a0*/  ULDC UR4, c[0x0][0x638] ;  /* 0x00018e0000047ab9 */ /* 0x000fe20000000800 */
[----:B------:R-:W-:-:S03]  /*50b0*/  LOP3.LUT R20, R20, UR16, RZ, 0xc0, !PT ;  /* 0x0000001014147c12 */ /* 0x000fc6000f8ec0ff */
[----:B------:R-:W-:Y:S02]  /*50c0*/  IMAD.MOV R4, RZ, RZ, -R3 ;  /* 0x000000ffff047224 */ /* 0x000fe400078e0a03 */
[----:B------:R-:W-:Y:S02]  /*50d0*/  IMAD R3, R3, UR18, R2 ;  /* 0x0000001203037c24 */ /* 0x000fe4000f8e0202 */
[----:B------:R-:W-:Y:S01]  /*50e0*/  IMAD R15, R4, UR4, R15 ;  /* 0x00000004040f7c24 */ /* 0x000fe2000f8e020f */
[----:B------:R-:W-:Y:S01]  /*50f0*/  ULDC UR4, c[0x0][0x600] ;  /* 0x0001800000047ab9 */ /* 0x000fe20000000800 */
[----:B------:R-:W-:Y:S02]  /*5100*/  IMAD R14, R3, UR5, R14 ;  /* 0x00000005030e7c24 */ /* 0x000fe4000f8e020e */
[----:B------:R-:W-:Y:S02]  /*5110*/  IMAD R15, R15, UR4, R20 ;  /* 0x000000040f0f7c24 */ /* 0x000fe4000f8e0214 */
[----:B------:R-:W-:-:S03]  /*5120*/  IMAD.MOV.U32 R2, RZ, RZ, 0x1 ;  /* 0x00000001ff027424 */ /* 0x000fc600078e00ff */
[----:B------:R-:W-:Y:S02]  /*5130*/  SEL R20, R15, R14, !P2 ;  /* 0x0000000e0f147207 */ /* 0x000fe40005000000 */
[----:B------:R-:W-:-:S07]  /*5140*/  SEL R21, R14, R15, !P2 ;  /* 0x0000000f0e157207 */ /* 0x000fce0005000000 */
.L_x_68:
[----:B------:R-:W-:Y:S05]  /*5150*/  BSYNC B1 ;  /* 0x0000000000017941 */ /* 0x000fea0003800000 */
.L_x_67:
[----:B------:R-:W-:-:S13]  /*5160*/  LOP3.LUT P0, RZ, R2, 0xff, RZ, 0xc0, !PT ;  /* 0x000000ff02ff7812 */ /* 0x000fda000780c0ff */
[----:B------:R-:W-:Y:S05]  /*5170*/  @P0 BRA `(.L_x_71) ;  /* 0xfffffff400380947 */ /* 0x000fea000383ffff */
[----:B------:R-:W-:Y:S05]  /*5180*/  BSYNC B0 ;  /* 0x0000000000007941 */ /* 0x000fea0003800000 */
.L_x_60:
[----:B------:R-:W-:-:S03]  /*5190*/  UMOV UR4, 0xffffffff ;  /* 0xffffffff00047882 */ /* 0x000fc60000000000 */
[----:B------:R-:W-:Y:S05]  /*51a0*/  BRA.DIV UR4, `(.L_x_72) ;  /* 0x0000000604147947 */ /* 0x000fea000b800000 */
[----:B------:R-:W-:-:S13]  /*51b0*/  ELECT P6, URZ, PT ;  /* 0x00000000003f782f */ /* 0x000fda00038c0000 */
.L_x_86:
[----:B------:R-:W-:Y:S04]  /*51c0*/  BSSY B0, `(.L_x_73) ;  /* 0x000002b000007945 */ /* 0x000fe80003800000 */
[----:B------:R-:W-:Y:S05]  /*51d0*/  @!P6 BRA `(.L_x_74) ;  /* 0x0000000000a4e947 */ /* 0x000fea0003800000 */
[----:B------:R-:W-:-:S04]  /*51e0*/  LOP3.LUT R17, R17, 0x2, RZ, 0xfc, !PT ;  /* 0x0000000211117812 */ /* 0x000fc800078efcff */
[----:B------:R-:W-:-:S13]  /*51f0*/  ISETP.NE.AND P0, PT, R17, 0x3, PT ;  /* 0x000000031100780c */ /* 0x000fda0003f05270 */
[----:B------:R-:W-:Y:S05]  /*5200*/  @!P0 BRA `(.L_x_75) ;  /* 0x0000000000048947 */ /* 0x000fea0003800000 */
[----:B------:R-:W-:Y:S01]  /*5210*/  BPT.TRAP 0x1 ;  /* 0x000000040000795c */ /* 0x000fe20000300000 */
.L_x_75:
[----:B------:R-:W0:Y:S01]  /*5220*/  S2R R3, SR_CgaCtaId ;  /* 0x0000000000037919 */ /* 0x000e220000008800 */
[----:B------:R-:W-:-:S04]  /*5230*/  MOV R2, 0x400 ;  /* 0x0000040000027802 */ /* 0x000fc80000000f00 */
[----:B0-----:R-:W-:Y:S02]  /*5240*/  LEA R3, R3, R2, 0x18 ;  /* 0x0000000203037211 */ /* 0x001fe400078ec0ff */
[----:B------:R-:W-:-:S03]  /*5250*/  SHF.L.U32 R2, R0, 0x1f, RZ ;  /* 0x0000001f00027819 */ /* 0x000fc600000006ff */
[----:B------:R-:W-:-:S04]  /*5260*/  VIADD R3, R3, 0x20 ;  /* 0x0000002003037836 */ /* 0x000fc80000000000 */
[C---:B------:R-:W-:Y:S02]  /*5270*/  IMAD R7, R6.reuse, 0x8, R3 ;  /* 0x0000000806077824 */ /* 0x040fe400078e0203 */
[----:B------:R-:W-:Y:S02]  /*5280*/  VIADD R6, R6, 0x1 ;  /* 0x0000000106067836 */ /* 0x000fe40000000000 */
[----:B------:R-:W0:Y:S03]  /*5290*/  SYNCS.PHASECHK.TRANS64.TRYWAIT P0, [R7+URZ], R2 ;  /* 0x00000002070075a7 */ /* 0x000e26000800017f */
[----:B------:R-:W-:-:S04]  /*52a0*/  ISETP.NE.AND P1, PT, R6, 0x4, PT ;  /* 0x000000040600780c */ /* 0x000fc80003f25270 */
[----:B------:R-:W-:Y:S02]  /*52b0*/  SEL R5, RZ, 0x1, P1 ;  /* 0x00000001ff057807 */ /* 0x000fe40000800000 */
[----:B------:R-:W-:Y:S02]  /*52c0*/  SEL R6, R6, RZ, P1 ;  /* 0x000000ff06067207 */ /* 0x000fe40000800000 */
[----:B------:R-:W-:-:S03]  /*52d0*/  LOP3.LUT R5, R0, R5, RZ, 0x3c, !PT ;  /* 0x0000000500057212 */ /* 0x000fc600078e3cff */
[----:B------:R-:W-:Y:S01]  /*52e0*/  IMAD R9, R6, 0x8, R3 ;  /* 0x0000000806097824 */ /* 0x000fe200078e0203 */
[----:B------:R-:W-:Y:S01]  /*52f0*/  SHF.L.U32 R4, R5, 0x1f, RZ ;  /* 0x0000001f05047819 */ /* 0x000fe200000006ff */
[----:B0-----:R-:W-:Y:S06]  /*5300*/  @!P0 BRA `(.L_x_76) ;  /* 0x0000000000dc8947 */ /* 0x001fec0003800000 */
.L_x_87:
[----:B------:R-:W1:Y:S01]  /*5310*/  SYNCS.PHASECHK.TRANS64.TRYWAIT P0, [R9+URZ], R4 ;  /* 0x00000004090075a7 */ /* 0x000e62000800017f */
[----:B------:R-:W-:-:S05]  /*5320*/  VIADD R0, R6, 0x1 ;  /* 0x0000000106007836 */ /* 0x000fca0000000000 */
[----:B------:R-:W-:-:S04]  /*5330*/  ISETP.NE.AND P1, PT, R0, 0x4, PT ;  /* 0x000000040000780c */ /* 0x000fc80003f25270 */
[----:B0-----:R-:W-:Y:S02]  /*5340*/  SEL R2, RZ, 0x1, P1 ;  /* 0x00000001ff027807 */ /* 0x001fe40000800000 */
[----:B------:R-:W-:Y:S02]  /*5350*/  SEL R0, R0, RZ, P1 ;  /* 0x000000ff00007207 */ /* 0x000fe40000800000 */
[----:B------:R-:W-:-:S03]  /*5360*/  LOP3.LUT R7, R5, R2, RZ, 0x3c, !PT ;  /* 0x0000000205077212 */ /* 0x000fc600078e3cff */
[----:B------:R-:W-:Y:S01]  /*5370*/  IMAD R6, R0, 0x8, R3 ;  /* 0x0000000800067824 */ /* 0x000fe200078e0203 */
[----:B------:R-:W-:Y:S01]  /*5380*/  SHF.L.U32 R5, R7, 0x1f, RZ ;  /* 0x0000001f07057819 */ /* 0x000fe200000006ff */
[----:B-1----:R-:W-:Y:S06]  /*5390*/  @!P0 BRA `(.L_x_77) ;  /* 0x0000000000cc8947 */ /* 0x002fec0003800000 */
.L_x_88:
[----:B------:R-:W1:Y:S01]  /*53a0*/  SYNCS.PHASECHK.TRANS64.TRYWAIT P0, [R6+URZ], R5 ;  /* 0x00000005060075a7 */ /* 0x000e62000800017f */
[----:B------:R-:W-:-:S05]  /*53b0*/  VIADD R0, R0, 0x1 ;  /* 0x0000000100007836 */ /* 0x000fca0000000000 */
[----:B------:R-:W-:-:S04]  /*53c0*/  ISETP.NE.AND P1, PT, R0, 0x4, PT ;  /* 0x000000040000780c */ /* 0x000fc80003f25270 */
[----:B------:R-:W-:Y:S02]  /*53d0*/  SEL R2, RZ, 0x1, P1 ;  /* 0x00000001ff027807 */ /* 0x000fe40000800000 */
[----:B------:R-:W-:Y:S02]  /*53e0*/  SEL R0, R0, RZ, P1 ;  /* 0x000000ff00007207 */ /* 0x000fe40000800000 */
[----:B------:R-:W-:Y:S01]  /*53f0*/  LOP3.LUT R2, R7, R2, RZ, 0x3c, !PT ;  /* 0x0000000207027212 */ /* 0x000fe200078e3cff */
[----:B-1----:R-:W-:Y:S06]  /*5400*/  @!P0 BRA `(.L_x_78) ;  /* 0x0000000000c48947 */ /* 0x002fec0003800000 */
.L_x_89:
[----:B------:R-:W-:Y:S01]  /*5410*/  IMAD R3, R0, 0x8, R3 ;  /* 0x0000000800037824 */ /* 0x000fe200078e0203 */
[----:B------:R-:W-:-:S07]  /*5420*/  SHF.L.U32 R0, R2, 0x1f, RZ ;  /* 0x0000001f02007819 */ /* 0x000fce00000006ff */
.L_x_79:
[----:B--2---:R2:W3:Y:S02]  /*5430*/  SYNCS.PHASECHK.TRANS64.TRYWAIT P0, [R3+URZ], R0 ;  /* 0x00000000030075a7 */ /* 0x0044e4000800017f */
[----:B---3--:R-:W-:Y:S05]  /*5440*/  @!P0 NANOSLEEP.SYNCS 0x989680 ;  /* 0x009896800000895d */ /* 0x008fea0003900000 */
[----:B------:R-:W3:Y:S02]  /*5450*/  @!P0 SYNCS.PHASECHK.TRANS64 P0, [R3+URZ], R0 ;  /* 0x00000000030085a7 */ /* 0x000ee4000800007f */
[----:B---3--:R-:W-:Y:S05]  /*5460*/  @!P0 BRA `(.L_x_79) ;  /* 0xfffffffc00f08947 */ /* 0x008fea000383ffff */
.L_x_74:
[----:B------:R-:W-:Y:S05]  /*5470*/  BSYNC B0 ;  /* 0x0000000000007941 */ /* 0x000fea0003800000 */
.L_x_73:
[----:B------:R-:W-:Y:S05]  /*5480*/  EXIT ;  /* 0x000000000000794d */ /* 0x000fea0003800000 */
.L_x_21:
[----:B-1----:R1:W2:Y:S02]  /*5490*/  SYNCS.PHASECHK.TRANS64.TRYWAIT P1, [R3+URZ], R0 ;  /* 0x00000000030075a7 */ /* 0x0022a4000802017f */
[----:B--2---:R-:W-:Y:S05]  /*54a0*/  @!P1 NANOSLEEP.SYNCS 0x989680 ;  /* 0x009896800000995d */ /* 0x004fea0003900000 */
[----:B------:R-:W2:Y:S02]  /*54b0*/  @!P1 SYNCS.PHASECHK.TRANS64 P1, [R3+URZ], R0 ;  /* 0x00000000030095a7 */ /* 0x000ea4000802007f */
[----:B--2---:R-:W-:Y:S05]  /*54c0*/  @!P1 BRA `(.L_x_21) ;  /* 0xfffffffc00f09947 */ /* 0x004fea000383ffff */
[----:B------:R-:W-:Y:S05]  /*54d0*/  BRA `(.L_x_20) ;  /* 0xffffffc000107947 */ /* 0x000fea000383ffff */
.L_x_26:
[----:B-1----:R1:W2:Y:S02]  /*54e0*/  SYNCS.PHASECHK.TRANS64.TRYWAIT P1, [R4+URZ], R3 ;  /* 0x00000003040075a7 */ /* 0x0022a4000802017f */
[----:B--2---:R-:W-:Y:S05]  /*54f0*/  @!P1 NANOSLEEP.SYNCS 0x989680 ;  /* 0x009896800000995d */ /* 0x004fea0003900000 */
[----:B------:R-:W2:Y:S02]  /*5500*/  @!P1 SYNCS.PHASECHK.TRANS64 P1, [R4+URZ], R3 ;  /* 0x00000003040095a7 */ /* 0x000ea4000802007f */
[----:B--2---:R-:W-:Y:S05]  /*5510*/  @!P1 BRA `(.L_x_26) ;  /* 0xfffffffc00f09947 */ /* 0x004fea000383ffff */
[----:B------:R-:W-:Y:S05]  /*5520*/  BRA `(.L_x_25) ;  /* 0xffffffc400bc7947 */ /* 0x000fea000383ffff */
.L_x_61:
[----:B------:R-:W-:Y:S01]  /*5530*/  BSSY B1, `(.L_x_80) ;  /* 0x0000006000017945 */ /* 0x000fe20003800000 */
[----:B------:R-:W-:-:S07]  /*5540*/  IMAD.MOV.U32 R15, RZ, RZ, -0x1 ;  /* 0xffffffffff0f7424 */ /* 0x000fce00078e00ff */
[----:B------:R-:W-:Y:S05]  /*5550*/  WARPSYNC.COLLECTIVE R15, `(.L_x_81) ;  /* 0x000000000f0c7348 */ /* 0x000fea0003c00000 */
[----:B------:R-:W-:Y:S02]  /*5560*/  ELECT P6, UR62, PT ;  /* 0x00000000003e782f */ /* 0x000fe400038c0000 */
[----:B------:R-:W-:Y:S01]  /*5570*/  MOV R14, UR62 ;  /* 0x0000003e000e7c02 */ /* 0x000fe20008000f00 */
[----:B------:R-:W-:Y:S10]  /*5580*/  ENDCOLLECTIVE ;  /* 0x000000000000791b */ /* 0x000ff40003800000 */
.L_x_81:
[----:B------:R-:W-:Y:S05]  /*5590*/  BSYNC B1 ;  /* 0x0000000000017941 */ /* 0x000fea0003800000 */
.L_x_80:
[----:B------:R-:W-:Y:S05]  /*55a0*/  BRA `(.L_x_82) ;  /* 0xfffffff000387947 */ /* 0x000fea000383ffff */
.L_x_64:
[----:B0-----:R0:W1:Y:S02]  /*55b0*/  SYNCS.PHASECHK.TRANS64.TRYWAIT P0, [R15+URZ+0x20], R4 ;  /* 0x000020040f0075a7 */ /* 0x001064000800017f */
[----:B-1----:R-:W-:Y:S05]  /*55c0*/  @!P0 NANOSLEEP.SYNCS 0x989680 ;  /* 0x009896800000895d */ /* 0x002fea0003900000 */
[----:B------:R-:W1:Y:S02]  /*55d0*/  @!P0 SYNCS.PHASECHK.TRANS64 P0, [R15+URZ+0x20], R4 ;  /* 0x000020040f0085a7 */ /* 0x000e64000800007f */
[----:B-1----:R-:W-:Y:S05]  /*55e0*/  @!P0 BRA `(.L_x_64) ;  /* 0xfffffffc00f08947 */ /* 0x002fea000383ffff */
[----:B------:R-:W-:Y:S05]  /*55f0*/  BRA `(.L_x_83) ;  /* 0xfffffff000707947 */ /* 0x000fea000383ffff */
.L_x_72:
[----:B------:R-:W-:Y:S01]  /*5600*/  BSSY B0, `(.L_x_84) ;  /* 0x0000006000007945 */ /* 0x000fe20003800000 */
[----:B------:R-:W-:-:S07]  /*5610*/  IMAD.MOV.U32 R15, RZ, RZ, -0x1 ;  /* 0xffffffffff0f7424 */ /* 0x000fce00078e00ff */
[----:B------:R-:W-:Y:S05]  /*5620*/  WARPSYNC.COLLECTIVE R15, `(.L_x_85) ;  /* 0x000000000f0c7348 */ /* 0x000fea0003c00000 */
[----:B------:R-:W-:Y:S02]  /*5630*/  ELECT P6, UR62, PT ;  /* 0x00000000003e782f */ /* 0x000fe400038c0000 */
[----:B------:R-:W-:Y:S01]  /*5640*/  MOV R14, UR62 ;  /* 0x0000003e000e7c02 */ /* 0x000fe20008000f00 */
[----:B------:R-:W-:Y:S10]  /*5650*/  ENDCOLLECTIVE ;  /* 0x000000000000791b */ /* 0x000ff40003800000 */
.L_x_85:
[----:B------:R-:W-:Y:S05]  /*5660*/  BSYNC B0 ;  /* 0x0000000000007941 */ /* 0x000fea0003800000 */
.L_x_84:
[----:B------:R-:W-:Y:S05]  /*5670*/  BRA `(.L_x_86) ;  /* 0xfffffff800d07947 */ /* 0x000fea000383ffff */
.L_x_76:
[----:B0-----:R0:W1:Y:S02]  /*5680*/  SYNCS.PHASECHK.TRANS64.TRYWAIT P0, [R7+URZ], R2 ;  /* 0x00000002070075a7 */ /* 0x001064000800017f */
[----:B-1----:R-:W-:Y:S05]  /*5690*/  @!P0 NANOSLEEP.SYNCS 0x989680 ;  /* 0x009896800000895d */ /* 0x002fea0003900000 */
[----:B------:R-:W1:Y:S02]  /*56a0*/  @!P0 SYNCS.PHASECHK.TRANS64 P0, [R7+URZ], R2 ;  /* 0x00000002070085a7 */ /* 0x000e64000800007f */
[----:B-1----:R-:W-:Y:S05]  /*56b0*/  @!P0 BRA `(.L_x_76) ;  /* 0xfffffffc00f08947 */ /* 0x002fea000383ffff */
[----:B------:R-:W-:Y:S05]  /*56c0*/  BRA `(.L_x_87) ;  /* 0xfffffffc00107947 */ /* 0x000fea000383ffff */
.L_x_77:
[----:B0-----:R0:W1:Y:S02]  /*56d0*/  SYNCS.PHASECHK.TRANS64.TRYWAIT P0, [R9+URZ], R4 ;  /* 0x00000004090075a7 */ /* 0x001064000800017f */
[----:B-1----:R-:W-:Y:S05]  /*56e0*/  @!P0 NANOSLEEP.SYNCS 0x989680 ;  /* 0x009896800000895d */ /* 0x002fea0003900000 */
[----:B------:R-:W1:Y:S02]  /*56f0*/  @!P0 SYNCS.PHASECHK.TRANS64 P0, [R9+URZ], R4 ;  /* 0x00000004090085a7 */ /* 0x000e64000800007f */
[----:B-1----:R-:W-:Y:S05]  /*5700*/  @!P0 BRA `(.L_x_77) ;  /* 0xfffffffc00f08947 */ /* 0x002fea000383ffff */
[----:B------:R-:W-:Y:S05]  /*5710*/  BRA `(.L_x_88) ;  /* 0xfffffffc00207947 */ /* 0x000fea000383ffff */
.L_x_78:
[----:B-1----:R1:W2:Y:S02]  /*5720*/  SYNCS.PHASECHK.TRANS64.TRYWAIT P0, [R6+URZ], R5 ;  /* 0x00000005060075a7 */ /* 0x0022a4000800017f */
[----:B--2---:R-:W-:Y:S05]  /*5730*/  @!P0 NANOSLEEP.SYNCS 0x989680 ;  /* 0x009896800000895d */ /* 0x004fea0003900000 */
[----:B------:R-:W2:Y:S02]  /*5740*/  @!P0 SYNCS.PHASECHK.TRANS64 P0, [R6+URZ], R5 ;  /* 0x00000005060085a7 */ /* 0x000ea4000800007f */
[----:B--2---:R-:W-:Y:S05]  /*5750*/  @!P0 BRA `(.L_x_78) ;  /* 0xfffffffc00f08947 */ /* 0x004fea000383ffff */
[----:B------:R-:W-:Y:S05]  /*5760*/  BRA `(.L_x_89) ;  /* 0xfffffffc00287947 */ /* 0x000fea000383ffff */
.L_x_90:
[----:B------:R-:W-:-:S00]  /*5770*/  BRA `(.L_x_90) ;  /* 0xfffffffc00fc7947 */ /* 0x000fc0000383ffff */
[----:B------:R-:W-:-:S00]  /*5780*/  NOP ;  /* 0x0000000000007918 */ /* 0x000fc00000000000 */
[----:B------:R-:W-:-:S00]  /*5790*/  NOP ;  /* 0x0000000000007918 */ /* 0x000fc00000000000 */
[----:B------:R-:W-:-:S00]  /*57a0*/  NOP ;  /* 0x0000000000007918 */ /* 0x000fc00000000000 */
[----:B------:R-:W-:-:S00]  /*57b0*/  NOP ;  /* 0x0000000000007918 */ /* 0x000fc00000000000 */
[----:B------:R-:W-:-:S00]  /*57c0*/  NOP ;  /* 0x0000000000007918 */ /* 0x000fc00000000000 */
[----:B------:R-:W-:-:S00]  /*57d0*/  NOP ;  /* 0x0000000000007918 */ /* 0x000fc00000000000 */
[----:B------:R-:W-:-:S00]  /*57e0*/  NOP ;  /* 0x0000000000007918 */ /* 0x000fc00000000000 */
[----:B------:R-:W-:-:S00]  /*57f0*/  NOP ;  /* 0x0000000000007918 */ /* 0x000fc00000000000 */
.L_x_91:


//--------------------- .nv.global.init           --------------------------
	.section	.nv.global.init,"aw",@progbits
.nv.global.init:
	.type		$str$22,@object
	.size		$str$22,($str$23 - $str$22)
$str$22:
        /*0000*/ 	.byte	0x6b, 0x5f, 0x74, 0x69, 0x6c, 0x65, 0x5f, 0x63, 0x6f, 0x75, 0x6e, 0x74, 0x20, 0x3e, 0x3d, 0x20
        /*0010*/ 	.byte	0x31, 0x00
	.type		$str$23,@object
	.size		$str$23,(__unnamed_1 - $str$23)
$str$23:
        /*0012*/ 	.byte	0x2f, 0x74, 0x6d, 0x70, 0x2f, 0x63, 0x75, 0x74, 0x6c, 0x61, 0x73, 0x73, 0x5f, 0x73, 0x77, 0x65
        /*0022*/ 	.byte	0x65, 0x70, 0x5f, 0x73, 0x72, 0x63, 0x2f, 0x69, 0x6e, 0x63, 0x6c, 0x75, 0x64, 0x65, 0x2f, 0x63
        /*0032*/ 	.byte	0x75, 0x74, 0x6c, 0x61, 0x73, 0x73, 0x2f, 0x67, 0x65, 0x6d, 0x6d, 0x2f, 0x63, 0x6f, 0x6c, 0x6c
        /*0042*/ 	.byte	0x65, 0x63, 0x74, 0x69, 0x76, 0x65, 0x2f, 0x73, 0x6d, 0x39, 0x30, 0x5f, 0x6d, 0x6d, 0x61, 0x5f
        /*0052*/ 	.byte	0x74, 0x6d, 0x61, 0x5f, 0x67, 0x6d, 0x6d, 0x61, 0x5f, 0x73, 0x73, 0x5f, 0x77, 0x61, 0x72, 0x70
        /*0062*/ 	.byte	0x73, 0x70, 0x65, 0x63, 0x69, 0x61, 0x6c, 0x69, 0x7a, 0x65, 0x64, 0x2e, 0x68, 0x70, 0x70, 0x00
	.type		__unnamed_1,@object
	.size		__unnamed_1,(.L_0 - __unnamed_1)
__unnamed_1:
        /*0072*/ 	.byte	0x76, 0x6f, 0x69, 0x64, 0x20, 0x63, 0x75, 0x74, 0x6c, 0x61, 0x73, 0x73, 0x3a, 0x3a, 0x67, 0x65
        /* <DEDUP_REMOVED lines=180> */
        /*0bc2*/ 	.byte	0x69, 0x64, 0x65, 0x6e, 0x74, 0x69, 0x74, 0x79, 0x5d, 0x00
.L_0:


//--------------------- .nv.shared._ZN7cutlass13device_kernelINS_4gemm6kernel13GemmUniversalIN4cute5tupleIJiiiiEEENS1_10collective13CollectiveMmaINS1_34MainloopSm90TmaGmmaWarpSpecializedILi4ENS5_IJNS4_1CILi2EEENSA_ILi1EEESC_EEENS1_35KernelTmaWarpSpecializedCooperativeEEENS5_IJNSA_ILi384EEENSA_ILi8EEENSA_ILi64EEEEEENS_10bfloat16_tENS5_IJlSC_lEEESK_SL_NS4_8TiledMMAINS4_8MMA_AtomIJNS4_4SM904GMMA26MMA_64x8x16_F32BF16BF16_SSILNSP_5MajorE0ELSR_0ELNSP_7ScaleInE1ELSS_1EEEEEENS4_6LayoutISD_NS5_IJSC_NSA_ILi0EEESW_EEEEENS5_IJNS4_10UnderscoreESZ_SZ_EEEEENS4_13SM90_TMA_LOADENS4_14ComposedLayoutINS4_7SwizzleILi3ELi4ELi3EEENS4_18smem_ptr_flag_bitsILi16EEENSV_INS5_IJSH_SI_EEENS5_IJSI_SC_EEEEEEEvNS4_8identityENS4_23SM90_TMA_LOAD_MULTICASTES1B_vS1C_EENS_8epilogue10collective6detail29Sm90TmaWarpSpecializedAdapterINS1G_15DefaultEpilogueISK_SL_SL_NS1F_6thread17LinearCombinationISK_Li1EffLNS1K_9ScaleType4KindE0ELNS_15FloatRoundStyleE2ESK_EENS1_15EpilogueDefaultEEEEEvvEEEEvNT_6ParamsE --------------------------
	.section	.nv.shared._ZN7cutlass13device_kernelINS_4gemm6kernel13GemmUniversalIN4cute5tupleIJiiiiEEENS1_10collective13CollectiveMmaINS1_34MainloopSm90TmaGmmaWarpSpecializedILi4ENS5_IJNS4_1CILi2EEENSA_ILi1EEESC_EEENS1_35KernelTmaWarpSpecializedCooperativeEEENS5_IJNSA_ILi384EEENSA_ILi8EEENSA_ILi64EEEEEENS_10bfloat16_tENS5_IJlSC_lEEESK_SL_NS4_8TiledMMAINS4_8MMA_AtomIJNS4_4SM904GMMA26MMA_64x8x16_F32BF16BF16_SSILNSP_5MajorE0ELSR_0ELNSP_7ScaleInE1ELSS_1EEEEEENS4_6LayoutISD_NS5_IJSC_NSA_ILi0EEESW_EEEEENS5_IJNS4_10UnderscoreESZ_SZ_EEEEENS4_13SM90_TMA_LOADENS4_14ComposedLayoutINS4_7SwizzleILi3ELi4ELi3EEENS4_18smem_ptr_flag_bitsILi16EEENSV_INS5_IJSH_SI_EEENS5_IJSI_SC_EEEEEEEvNS4_8identityENS4_23SM90_TMA_LOAD_MULTICASTES1B_vS1C_EENS_8epilogue10collective6detail29Sm90TmaWarpSpecializedAdapterINS1G_15DefaultEpilogueISK_SL_SL_NS1F_6thread17LinearCombinationISK_Li1EffLNS1K_9ScaleType4KindE0ELNS_15FloatRoundStyleE2ESK_EENS1_15EpilogueDefaultEEEEEvvEEEEvNT_6ParamsE,"aw",@nobits
	.sectionflags	@""
	.align	16
	.zero		1024


//--------------------- .nv.shared.reserved.0     --------------------------
	.section	.nv.shared.reserved.0,"aw",@nobits
	.weak		__nv_reservedSMEM_offset_0_alias
	.size		__nv_reservedSMEM_offset_0_alias, 0, 0
	.other		__nv_reservedSMEM_offset_0_alias,@"STO_CUDA_RESERVED_SHARED STV_DEFAULT"
__nv_reservedSMEM_offset_0_alias:
	.zero		0


//--------------------- .nv.global                --------------------------
	.section	.nv.global,"aw",@nobits
.nv.global:
	.type		_ZN39_INTERNAL_a11786f0_4_k_cu_102a061d_74064cute1_E,@object
	.size		_ZN39_INTERNAL_a11786f0_4_k_cu_102a061d_74064cute1_E,(_ZN39_INTERNAL_a11786f0_4_k_cu_102a061d_74064cuda3std3__45__cpo6cbeginE - _ZN39_INTERNAL_a11786f0_4_k_cu_102a061d_74064cute1_E)
_ZN39_INTERNAL_a11786f0_4_k_cu_102a061d_74064cute1_E:
	.zero		1
	.type		_ZN39_INTERNAL_a11786f0_4_k_cu_102a061d_74064cuda3std3__45__cpo6cbeginE,@object
	.size		_ZN39_INTERNAL_a11786f0_4_k_cu_102a061d_74064cuda3std3__45__cpo6cbeginE,(_ZN39_INTERNAL_a11786f0_4_k_cu_102a061d_74064cuda3std3__48in_placeE - _ZN39_INTERNAL_a11786f0_4_k_cu_102a061d_74064cuda3std3__45__cpo6cbeginE)
_ZN39_INTERNAL_a11786f0_4_k_cu_102a061d_74064cuda3std3__45__cpo6cbeginE:
	.zero		1
	.type		_ZN39_INTERNAL_a11786f0_4_k_cu_102a061d_74064cuda3std3__48in_placeE,@object
	.size		_ZN39_INTERNAL_a11786f0_4_k_cu_102a061d_74064cuda3std3__48in_placeE,(_ZN39_INTERNAL_a11786f0_4_k_cu_102a061d_74064cuda3std6ranges3__45__cpo9iter_moveE - _ZN39_INTERNAL_a11786f0_4_k_cu_102a061d_74064cuda3std3__48in_placeE)
_ZN39_INTERNAL_a11786f0_4_k_cu_102a061d_74064cuda3std3__48in_placeE:
	.zero		1
	.type		_ZN39_INTERNAL_a11786f0_4_k_cu_102a061d_74064cuda3std6ranges3__45__cpo9iter_moveE,@object
	.size		_ZN39_INTERNAL_a11786f0_4_k_cu_102a061d_74064cuda3std6ranges3__45__cpo9iter_moveE,(_ZN39_INTERNAL_a11786f0_4_k_cu_102a061d_74064cuda3std3__45__cpo5beginE - _ZN39_INTERNAL_a11786f0_4_k_cu_102a061d_74064cuda3std6ranges3__45__cpo9iter_moveE)
_ZN39_INTERNAL_a11786f0_4_k_cu_102a061d_74064cuda3std6ranges3__45__cpo9iter_moveE:
	.zero		1
	.type		_ZN39_INTERNAL_a11786f0_4_k_cu_102a061d_74064cuda3std3__45__cpo5beginE,@object
	.size		_ZN39_INTERNAL_a11786f0_4_k_cu_102a061d_74064cuda3std3__45__cpo5beginE,(_ZN39_INTERNAL_a11786f0_4_k_cu_102a061d_74064cuda3std3__441_GLOBAL__N__a11786f0_4_k_cu_102a061d_74066ignoreE - _ZN39_INTERNAL_a11786f0_4_k_cu_102a061d_74064cuda3std3__45__cpo5beginE)
_ZN39_INTERNAL_a11786f0_4_k_cu_102a061d_74064cuda3std3__45__cpo5beginE:
	.zero		1
	.type		_ZN39_INTERNAL_a11786f0_4_k_cu_102a061d_74064cuda3std3__441_GLOBAL__N__a11786f0_4_k_cu_102a061d_74066ignoreE,@object
	.size		_ZN39_INTERNAL_a11786f0_4_k_cu_102a061d_74064cuda3std3__441_GLOBAL__N__a11786f0_4_k_cu_102a061d_74066ignoreE,(_ZN39_INTERNAL_a11786f0_4_k_cu_102a061d_74064cute7productE - _ZN39_INTERNAL_a11786f0_4_k_cu_102a061d_74064cuda3std3__441_GLOBAL__N__a11786f0_4_k_cu_102a061d_74066ignoreE)
_ZN39_INTERNAL_a11786f0_4_k_cu_102a061d_74064cuda3std3__441_GLOBAL__N__a11786f0_4_k_cu_102a061d_74066ignoreE:
	.zero		1
	.type		_ZN39_INTERNAL_a11786f0_4_k_cu_102a061d_74064cute7productE,@object
	.size		_ZN39_INTERNAL_a11786f0_4_k_cu_102a061d_74064cute7productE,(_ZN39_INTERNAL_a11786f0_4_k_cu_102a061d_74064cuda3std3__45__cpo3endE - _ZN39_INTERNAL_a11786f0_4_k_cu_102a061d_74064cute7productE)
_ZN39_INTERNAL_a11786f0_4_k_cu_102a061d_74064cute7productE:
	.zero		1
	.type		_ZN39_INTERNAL_a11786f0_4_k_cu_102a061d_74064cuda3std3__45__cpo3endE,@object
	.size		_ZN39_INTERNAL_a11786f0_4_k_cu_102a061d_74064cuda3std3__45__cpo3endE,(_ZN39_INTERNAL_a11786f0_4_k_cu_102a061d_74064cuda3std3__419piecewise_constructE - _ZN39_INTERNAL_a11786f0_4_k_cu_102a061d_74064cuda3std3__45__cpo3endE)
_ZN39_INTERNAL_a11786f0_4_k_cu_102a061d_74064cuda3std3__45__cpo3endE:
	.zero		1
	.type		_ZN39_INTERNAL_a11786f0_4_k_cu_102a061d_74064cuda3std3__419piecewise_constructE,@object
	.size		_ZN39_INTERNAL_a11786f0_4_k_cu_102a061d_74064cuda3std3__419piecewise_constructE,(_ZN39_INTERNAL_a11786f0_4_k_cu_102a061d_74064cuda3std3__45__cpo4cendE - _ZN39_INTERNAL_a11786f0_4_k_cu_102a061d_74064cuda3std3__419piecewise_constructE)
_ZN39_INTERNAL_a11786f0_4_k_cu_102a061d_74064cuda3std3__419piecewise_constructE:
	.zero		1
	.type		_ZN39_INTERNAL_a11786f0_4_k_cu_102a061d_74064cuda3std3__45__cpo4cendE,@object
	.size		_ZN39_INTERNAL_a11786f0_4_k_cu_102a061d_74064cuda3std3__45__cpo4cendE,(_ZN39_INTERNAL_a11786f0_4_k_cu_102a061d_74064cuda3std6ranges3__45__cpo4swapE - _ZN39_INTERNAL_a11786f0_4_k_cu_102a061d_74064cuda3std3__45__cpo4cendE)
_ZN39_INTERNAL_a11786f0_4_k_cu_102a061d_74064cuda3std3__45__cpo4cendE:
	.zero		1
	.type		_ZN39_INTERNAL_a11786f0_4_k_cu_102a061d_74064cuda3std6ranges3__45__cpo4swapE,@object
	.size		_ZN39_INTERNAL_a11786f0_4_k_cu_102a061d_74064cuda3std6ranges3__45__cpo4swapE,(.L_8 - _ZN39_INTERNAL_a11786f0_4_k_cu_102a061d_74064cuda3std6ranges3__45__cpo4swapE)
_ZN39_INTERNAL_a11786f0_4_k_cu_102a061d_74064cuda3std6ranges3__45__cpo4swapE:
	.zero		1
.L_8:


//--------------------- .nv.constant0._ZN7cutlass13device_kernelINS_4gemm6kernel13GemmUniversalIN4cute5tupleIJiiiiEEENS1_10collective13CollectiveMmaINS1_34MainloopSm90TmaGmmaWarpSpecializedILi4ENS5_IJNS4_1CILi2EEENSA_ILi1EEESC_EEENS1_35KernelTmaWarpSpecializedCooperativeEEENS5_IJNSA_ILi384EEENSA_ILi8EEENSA_ILi64EEEEEENS_10bfloat16_tENS5_IJlSC_lEEESK_SL_NS4_8TiledMMAINS4_8MMA_AtomIJNS4_4SM904GMMA26MMA_64x8x16_F32BF16BF16_SSILNSP_5MajorE0ELSR_0ELNSP_7ScaleInE1ELSS_1EEEEEENS4_6LayoutISD_NS5_IJSC_NSA_ILi0EEESW_EEEEENS5_IJNS4_10UnderscoreESZ_SZ_EEEEENS4_13SM90_TMA_LOADENS4_14ComposedLayoutINS4_7SwizzleILi3ELi4ELi3EEENS4_18smem_ptr_flag_bitsILi16EEENSV_INS5_IJSH_SI_EEENS5_IJSI_SC_EEEEEEEvNS4_8identityENS4_23SM90_TMA_LOAD_MULTICASTES1B_vS1C_EENS_8epilogue10collective6detail29Sm90TmaWarpSpecializedAdapterINS1G_15DefaultEpilogueISK_SL_SL_NS1F_6thread17LinearCombinationISK_Li1EffLNS1K_9ScaleType4KindE0ELNS_15FloatRoundStyleE2ESK_EENS1_15EpilogueDefaultEEEEEvvEEEEvNT_6ParamsE --------------------------
	.section	.nv.constant0._ZN7cutlass13device_kernelINS_4gemm6kernel13GemmUniversalIN4cute5tupleIJiiiiEEENS1_10collective13CollectiveMmaINS1_34MainloopSm90TmaGmmaWarpSpecializedILi4ENS5_IJNS4_1CILi2EEENSA_ILi1EEESC_EEENS1_35KernelTmaWarpSpecializedCooperativeEEENS5_IJNSA_ILi384EEENSA_ILi8EEENSA_ILi64EEEEEENS_10bfloat16_tENS5_IJlSC_lEEESK_SL_NS4_8TiledMMAINS4_8MMA_AtomIJNS4_4SM904GMMA26MMA_64x8x16_F32BF16BF16_SSILNSP_5MajorE0ELSR_0ELNSP_7ScaleInE1ELSS_1EEEEEENS4_6LayoutISD_NS5_IJSC_NSA_ILi0EEESW_EEEEENS5_IJNS4_10UnderscoreESZ_SZ_EEEEENS4_13SM90_TMA_LOADENS4_14ComposedLayoutINS4_7SwizzleILi3ELi4ELi3EEENS4_18smem_ptr_flag_bitsILi16EEENSV_INS5_IJSH_SI_EEENS5_IJSI_SC_EEEEEEEvNS4_8identityENS4_23SM90_TMA_LOAD_MULTICASTES1B_vS1C_EENS_8epilogue10collective6detail29Sm90TmaWarpSpecializedAdapterINS1G_15DefaultEpilogueISK_SL_SL_NS1F_6thread17LinearCombinationISK_Li1EffLNS1K_9ScaleType4KindE0ELNS_15FloatRoundStyleE2ESK_EENS1_15EpilogueDefaultEEEEEvvEEEEvNT_6ParamsE,"a",@progbits
	.sectionflags	@""
	.align	4
.nv.constant0._ZN7cutlass13device_kernelINS_4gemm6kernel13GemmUniversalIN4cute5tupleIJiiiiEEENS1_10collective13CollectiveMmaINS1_34MainloopSm90TmaGmmaWarpSpecializedILi4ENS5_IJNS4_1CILi2EEENSA_ILi1EEESC_EEENS1_35KernelTmaWarpSpecializedCooperativeEEENS5_IJNSA_ILi384EEENSA_ILi8EEENSA_ILi64EEEEEENS_10bfloat16_tENS5_IJlSC_lEEESK_SL_NS4_8TiledMMAINS4_8MMA_AtomIJNS4_4SM904GMMA26MMA_64x8x16_F32BF16BF16_SSILNSP_5MajorE0ELSR_0ELNSP_7ScaleInE1ELSS_1EEEEEENS4_6LayoutISD_NS5_IJSC_NSA_ILi0EEESW_EEEEENS5_IJNS4_10UnderscoreESZ_SZ_EEEEENS4_13SM90_TMA_LOADENS4_14ComposedLayoutINS4_7SwizzleILi3ELi4ELi3EEENS4_18smem_ptr_flag_bitsILi16EEENSV_INS5_IJSH_SI_EEENS5_IJSI_SC_EEEEEEEvNS4_8identityENS4_23SM90_TMA_LOAD_MULTICASTES1B_vS1C_EENS_8epilogue10collective6detail29Sm90TmaWarpSpecializedAdapterINS1G_15DefaultEpilogueISK_SL_SL_NS1F_6thread17LinearCombinationISK_Li1EffLNS1K_9ScaleType4KindE0ELNS_15FloatRoundStyleE2ESK_EENS1_15EpilogueDefaultEEEEEvvEEEEvNT_6ParamsE:
	.zero		1664


//--------------------- SYMBOLS --------------------------

	.type		.nv.reservedSmem.offset0,@object
	.size		.nv.reservedSmem.offset0,0x4
	.type		__assertfail,@function
